	.target	sm_90a

	.elftype	@"ET_EXEC"


//--------------------- .note.nv.tkinfo           --------------------------
	.section	.note.nv.tkinfo,"",@"SHT_NOTE"
	.sectionflags	@"SHF_NOTE_NV_TKINFO"
	.tkinfo
        /*0018*/ 	.word	0x00000002
        /*0030*/ 	.string	""
        /*0030*/ 	.string	"ptxas"
        /*0030*/ 	.string	"Cuda compilation tools, release 13.0, V13.0.88"
        /*0030*/ 	.string	"Build cuda_13.0.r13.0/compiler.36424714_0"
        /*0030*/ 	.string	"-arch sm_90a -m 64 "



//--------------------- .note.nv.cuinfo           --------------------------
	.section	.note.nv.cuinfo,"",@"SHT_NOTE"
	.sectionflags	@"SHF_NOTE_NV_CUINFO"
        /*0018*/ 	.short	0x0002
        /*001a*/ 	.short	0x005a
        /*001c*/ 	.short	0x0082
	.zero		2


//--------------------- .nv.info                  --------------------------
	.section	.nv.info,"",@"SHT_CUDA_INFO"
	.align	4


	//----- nvinfo : EIATTR_REGCOUNT
	.align		4
        /*0000*/ 	.byte	0x04, 0x2f
        /*0002*/ 	.short	(.L_12 - .L_11)
	.align		4
.L_11:
        /*0004*/ 	.word	index@(_ZN7cutlass13device_kernelINS_4gemm6kernel13GemmUniversalIN4cute5tupleIJiiiiEEENS1_10collective13CollectiveMmaINS1_37MainloopSm90TmaGmmaWarpSpecializedFP8ILi22ENS5_IJNS4_1CILi8EEENSA_ILi1EEESC_EEENS1_35KernelTmaWarpSpecializedCooperativeEEENS5_IJNSA_ILi256EEENSA_ILi64EEENSA_ILi32EEEEEENS_12float_e5m2_tENS5_IJlSC_lEEESK_SL_NS4_8TiledMMAINS4_8MMA_AtomIJNS4_4SM904GMMA30MMA_64x64x32_F32E5M2E5M2_SS_TNILNSP_7ScaleInE1ELSR_1EEEEEENS4_6LayoutINS5_IJNSA_ILi2EEESC_SC_EEENS5_IJSC_NSA_ILi0EEESX_EEEEENS5_IJNS4_10UnderscoreES10_S10_EEEEENS4_13SM90_TMA_LOADENS4_14ComposedLayoutINS4_7SwizzleILi1ELi4ELi3EEENS4_18smem_ptr_flag_bitsILi8EEENSU_INS5_IJSB_SI_EEENS5_IJSI_SC_EEEEEEEvNS4_8identityENS4_23SM90_TMA_LOAD_MULTICASTES1C_vS1D_EENS_8epilogue10collective6detail29Sm90TmaWarpSpecializedAdapterINS1H_15DefaultEpilogueISK_SL_SL_NS1G_6thread17LinearCombinationISK_Li1EffLNS1L_9ScaleType4KindE0ELNS_15FloatRoundStyleE2ESK_EENS1_15EpilogueDefaultEEEEEvvEEEEvNT_6ParamsE)
        /*0008*/ 	.word	0x000000a8


	//----- nvinfo : EIATTR_FRAME_SIZE
	.align		4
.L_12:
        /*000c*/ 	.byte	0x04, 0x11
        /*000e*/ 	.short	(.L_14 - .L_13)
	.align		4
.L_13:
        /*0010*/ 	.word	index@(_ZN7cutlass13device_kernelINS_4gemm6kernel13GemmUniversalIN4cute5tupleIJiiiiEEENS1_10collective13CollectiveMmaINS1_37MainloopSm90TmaGmmaWarpSpecializedFP8ILi22ENS5_IJNS4_1CILi8EEENSA_ILi1EEESC_EEENS1_35KernelTmaWarpSpecializedCooperativeEEENS5_IJNSA_ILi256EEENSA_ILi64EEENSA_ILi32EEEEEENS_12float_e5m2_tENS5_IJlSC_lEEESK_SL_NS4_8TiledMMAINS4_8MMA_AtomIJNS4_4SM904GMMA30MMA_64x64x32_F32E5M2E5M2_SS_TNILNSP_7ScaleInE1ELSR_1EEEEEENS4_6LayoutINS5_IJNSA_ILi2EEESC_SC_EEENS5_IJSC_NSA_ILi0EEESX_EEEEENS5_IJNS4_10UnderscoreES10_S10_EEEEENS4_13SM90_TMA_LOADENS4_14ComposedLayoutINS4_7SwizzleILi1ELi4ELi3EEENS4_18smem_ptr_flag_bitsILi8EEENSU_INS5_IJSB_SI_EEENS5_IJSI_SC_EEEEEEEvNS4_8identityENS4_23SM90_TMA_LOAD_MULTICASTES1C_vS1D_EENS_8epilogue10collective6detail29Sm90TmaWarpSpecializedAdapterINS1H_15DefaultEpilogueISK_SL_SL_NS1G_6thread17LinearCombinationISK_Li1EffLNS1L_9ScaleType4KindE0ELNS_15FloatRoundStyleE2ESK_EENS1_15EpilogueDefaultEEEEEvvEEEEvNT_6ParamsE)
        /*0014*/ 	.word	0x00000000


	//----- nvinfo : EIATTR_MIN_STACK_SIZE
	.align		4
.L_14:
        /*0018*/ 	.byte	0x04, 0x12
        /*001a*/ 	.short	(.L_16 - .L_15)
	.align		4
.L_15:
        /*001c*/ 	.word	index@(_ZN7cutlass13device_kernelINS_4gemm6kernel13GemmUniversalIN4cute5tupleIJiiiiEEENS1_10collective13CollectiveMmaINS1_37MainloopSm90TmaGmmaWarpSpecializedFP8ILi22ENS5_IJNS4_1CILi8EEENSA_ILi1EEESC_EEENS1_35KernelTmaWarpSpecializedCooperativeEEENS5_IJNSA_ILi256EEENSA_ILi64EEENSA_ILi32EEEEEENS_12float_e5m2_tENS5_IJlSC_lEEESK_SL_NS4_8TiledMMAINS4_8MMA_AtomIJNS4_4SM904GMMA30MMA_64x64x32_F32E5M2E5M2_SS_TNILNSP_7ScaleInE1ELSR_1EEEEEENS4_6LayoutINS5_IJNSA_ILi2EEESC_SC_EEENS5_IJSC_NSA_ILi0EEESX_EEEEENS5_IJNS4_10UnderscoreES10_S10_EEEEENS4_13SM90_TMA_LOADENS4_14ComposedLayoutINS4_7SwizzleILi1ELi4ELi3EEENS4_18smem_ptr_flag_bitsILi8EEENSU_INS5_IJSB_SI_EEENS5_IJSI_SC_EEEEEEEvNS4_8identityENS4_23SM90_TMA_LOAD_MULTICASTES1C_vS1D_EENS_8epilogue10collective6detail29Sm90TmaWarpSpecializedAdapterINS1H_15DefaultEpilogueISK_SL_SL_NS1G_6thread17LinearCombinationISK_Li1EffLNS1L_9ScaleType4KindE0ELNS_15FloatRoundStyleE2ESK_EENS1_15EpilogueDefaultEEEEEvvEEEEvNT_6ParamsE)
        /*0020*/ 	.word	0x00000000
.L_16:


//--------------------- .nv.compat                --------------------------
	.section	.nv.compat,"",@"SHT_CUDA_COMPAT_INFO"
	.align	4
        /*0000*/ 	.byte	0x02, 0x09, 0x01, 0x00, 0x02, 0x02, 0x04, 0x00, 0x02, 0x05, 0x05, 0x00, 0x03, 0x07, 0x01, 0x01
        /*0010*/ 	.byte	0x02, 0x03, 0x01, 0x00, 0x02, 0x06, 0x01, 0x00, 0x04, 0x0b, 0x08, 0x00, 0x00, 0x00, 0x00, 0x00
        /*0020*/ 	.byte	0x00, 0x00, 0x00, 0x00


//--------------------- .nv.info._ZN7cutlass13device_kernelINS_4gemm6kernel13GemmUniversalIN4cute5tupleIJiiiiEEENS1_10collective13CollectiveMmaINS1_37MainloopSm90TmaGmmaWarpSpecializedFP8ILi22ENS5_IJNS4_1CILi8EEENSA_ILi1EEESC_EEENS1_35KernelTmaWarpSpecializedCooperativeEEENS5_IJNSA_ILi256EEENSA_ILi64EEENSA_ILi32EEEEEENS_12float_e5m2_tENS5_IJlSC_lEEESK_SL_NS4_8TiledMMAINS4_8MMA_AtomIJNS4_4SM904GMMA30MMA_64x64x32_F32E5M2E5M2_SS_TNILNSP_7ScaleInE1ELSR_1EEEEEENS4_6LayoutINS5_IJNSA_ILi2EEESC_SC_EEENS5_IJSC_NSA_ILi0EEESX_EEEEENS5_IJNS4_10UnderscoreES10_S10_EEEEENS4_13SM90_TMA_LOADENS4_14ComposedLayoutINS4_7SwizzleILi1ELi4ELi3EEENS4_18smem_ptr_flag_bitsILi8EEENSU_INS5_IJSB_SI_EEENS5_IJSI_SC_EEEEEEEvNS4_8identityENS4_23SM90_TMA_LOAD_MULTICASTES1C_vS1D_EENS_8epilogue10collective6detail29Sm90TmaWarpSpecializedAdapterINS1H_15DefaultEpilogueISK_SL_SL_NS1G_6thread17LinearCombinationISK_Li1EffLNS1L_9ScaleType4KindE0ELNS_15FloatRoundStyleE2ESK_EENS1_15EpilogueDefaultEEEEEvvEEEEvNT_6ParamsE --------------------------
	.section	.nv.info._ZN7cutlass13device_kernelINS_4gemm6kernel13GemmUniversalIN4cute5tupleIJiiiiEEENS1_10collective13CollectiveMmaINS1_37MainloopSm90TmaGmmaWarpSpecializedFP8ILi22ENS5_IJNS4_1CILi8EEENSA_ILi1EEESC_EEENS1_35KernelTmaWarpSpecializedCooperativeEEENS5_IJNSA_ILi256EEENSA_ILi64EEENSA_ILi32EEEEEENS_12float_e5m2_tENS5_IJlSC_lEEESK_SL_NS4_8TiledMMAINS4_8MMA_AtomIJNS4_4SM904GMMA30MMA_64x64x32_F32E5M2E5M2_SS_TNILNSP_7ScaleInE1ELSR_1EEEEEENS4_6LayoutINS5_IJNSA_ILi2EEESC_SC_EEENS5_IJSC_NSA_ILi0EEESX_EEEEENS5_IJNS4_10UnderscoreES10_S10_EEEEENS4_13SM90_TMA_LOADENS4_14ComposedLayoutINS4_7SwizzleILi1ELi4ELi3EEENS4_18smem_ptr_flag_bitsILi8EEENSU_INS5_IJSB_SI_EEENS5_IJSI_SC_EEEEEEEvNS4_8identityENS4_23SM90_TMA_LOAD_MULTICASTES1C_vS1D_EENS_8epilogue10collective6detail29Sm90TmaWarpSpecializedAdapterINS1H_15DefaultEpilogueISK_SL_SL_NS1G_6thread17LinearCombinationISK_Li1EffLNS1L_9ScaleType4KindE0ELNS_15FloatRoundStyleE2ESK_EENS1_15EpilogueDefaultEEEEEvvEEEEvNT_6ParamsE,"",@"SHT_CUDA_INFO"
	.sectionflags	@""
	.align	4


	//----- nvinfo : EIATTR_CUDA_API_VERSION
	.align		4
        /*0000*/ 	.byte	0x04, 0x37
        /*0002*/ 	.short	(.L_18 - .L_17)
.L_17:
        /*0004*/ 	.word	0x00000082


	//----- nvinfo : EIATTR_KPARAM_INFO
	.align		4
.L_18:
        /*0008*/ 	.byte	0x04, 0x17
        /*000a*/ 	.short	(.L_20 - .L_19)
.L_19:
        /*000c*/ 	.word	0x00000000
        /*0010*/ 	.short	0x0000
        /*0012*/ 	.short	0x0070
        /*0014*/ 	.byte	0x00, 0xf0, 0x01, 0x10


	//----- nvinfo : EIATTR_SPARSE_MMA_MASK
	.align		4
.L_20:
        /*0018*/ 	.byte	0x03, 0x50
        /*001a*/ 	.short	0x0000


	//----- nvinfo : EIATTR_MAXREG_COUNT
	.align		4
        /*001c*/ 	.byte	0x03, 0x1b
        /*001e*/ 	.short	0x00a8


	//----- nvinfo : EIATTR_NUM_BARRIERS
	.align		4
        /*0020*/ 	.byte	0x02, 0x4c
        /*0022*/ 	.byte	0x01
	.zero		1


	//----- nvinfo : EIATTR_MERCURY_ISA_VERSION
	.align		4
        /*0024*/ 	.byte	0x03, 0x5f
        /*0026*/ 	.short	0x0101


	//----- nvinfo : EIATTR_INT_WARP_WIDE_INSTR_OFFSETS
	.align		4
        /*0028*/ 	.byte	0x04, 0x31
        /*002a*/ 	.short	(.L_22 - .L_21)


	//   ....[0]....
.L_21:
        /*002c*/ 	.word	0x00000770


	//   ....[1]....
        /*0030*/ 	.word	0x000007b0


	//   ....[2]....
        /*0034*/ 	.word	0x00000910


	//----- nvinfo : EIATTR_COOP_GROUP_MASK_REGIDS
	.align		4
.L_22:
        /*0038*/ 	.byte	0x04, 0x29
        /*003a*/ 	.short	(.L_24 - .L_23)


	//   ....[0]....
.L_23:
        /*003c*/ 	.word	0xffffffff


	//   ....[1]....
        /*0040*/ 	.word	0xffffffff


	//   ....[2]....
        /*0044*/ 	.word	0xffffffff


	//   ....[3]....
        /*0048*/ 	.word	0xffffffff


	//   ....[4]....
        /*004c*/ 	.word	0xffffffff


	//   ....[5]....
        /*0050*/ 	.word	0xffffffff


	//----- nvinfo : EIATTR_COOP_GROUP_INSTR_OFFSETS
	.align		4
.L_24:
        /*0054*/ 	.byte	0x04, 0x28
        /*0056*/ 	.short	(.L_26 - .L_25)


	//   ....[0]....
.L_25:
        /*0058*/ 	.word	0x00000060


	//   ....[1]....
        /*005c*/ 	.word	0x00000070


	//   ....[2]....
        /*0060*/ 	.word	0x00000130


	//   ....[3]....
        /*0064*/ 	.word	0x00000560


	//   ....[4]....
        /*0068*/ 	.word	0x00000a60


	//   ....[5]....
        /*006c*/ 	.word	0x000014e0


	//----- nvinfo : EIATTR_REG_RECONFIG
	.align		4
.L_26:
        /*0070*/ 	.byte	0x01, 0x54
	.zero		2


	//----- nvinfo : EIATTR_MBARRIER_INSTR_OFFSETS
	.align		4
        /*0074*/ 	.byte	0x04, 0x39
        /*0076*/ 	.short	(.L_28 - .L_27)


	//   ....[0]....
.L_27:
        /*0078*/ 	.word	0x00000280
        /*007c*/ 	.word	0x000000ff
        /*0080*/ 	.word	0x00000000
        /*0084*/ 	.short	0x0100
        /*0086*/ 	.byte	0x08
	.zero		1


	//   ....[1]....
        /*0088*/ 	.word	0x00000290
        /*008c*/ 	.word	0x000000ff
        /*0090*/ 	.word	0x000000b0
        /*0094*/ 	.short	0x0100
        /*0096*/ 	.byte	0x08
	.zero		1


	//   ....[2]....
        /*0098*/ 	.word	0x000002a0
        /*009c*/ 	.word	0x000000ff
        /*00a0*/ 	.word	0x00000008
        /*00a4*/ 	.short	0x0100
        /*00a6*/ 	.byte	0x08
	.zero		1


	//   ....[3]....
        /*00a8*/ 	.word	0x000002b0
        /*00ac*/ 	.word	0x000000ff
        /*00b0*/ 	.word	0x000000b8
        /*00b4*/ 	.short	0x0100
        /*00b6*/ 	.byte	0x08
	.zero		1


	//   ....[4]....
        /*00b8*/ 	.word	0x000002c0
        /*00bc*/ 	.word	0x000000ff
        /*00c0*/ 	.word	0x00000010
        /*00c4*/ 	.short	0x0100
        /*00c6*/ 	.byte	0x08
	.zero		1


	//   ....[5]....
        /*00c8*/ 	.word	0x000002d0
        /*00cc*/ 	.word	0x000000ff
        /*00d0*/ 	.word	0x000000c0
        /*00d4*/ 	.short	0x0100
        /*00d6*/ 	.byte	0x08
	.zero		1


	//   ....[6]....
        /*00d8*/ 	.word	0x000002e0
        /*00dc*/ 	.word	0x000000ff
        /*00e0*/ 	.word	0x00000018
        /*00e4*/ 	.short	0x0100
        /*00e6*/ 	.byte	0x08
	.zero		1


	//   ....[7]....
        /*00e8*/ 	.word	0x000002f0
        /*00ec*/ 	.word	0x000000ff
        /*00f0*/ 	.word	0x000000c8
        /*00f4*/ 	.short	0x0100
        /*00f6*/ 	.byte	0x08
	.zero		1


	//   ....[8]....
        /*00f8*/ 	.word	0x00000300
        /*00fc*/ 	.word	0x000000ff
        /*0100*/ 	.word	0x00000020
        /*0104*/ 	.short	0x0100
        /*0106*/ 	.byte	0x08
	.zero		1


	//   ....[9]....
        /*0108*/ 	.word	0x00000310
        /*010c*/ 	.word	0x000000ff
        /*0110*/ 	.word	0x000000d0
        /*0114*/ 	.short	0x0100
        /*0116*/ 	.byte	0x08
	.zero		1


	//   ....[10]....
        /*0118*/ 	.word	0x00000320
        /*011c*/ 	.word	0x000000ff
        /*0120*/ 	.word	0x00000028
        /*0124*/ 	.short	0x0100
        /*0126*/ 	.byte	0x08
	.zero		1


	//   ....[11]....
        /*0128*/ 	.word	0x00000330
        /*012c*/ 	.word	0x000000ff
        /*0130*/ 	.word	0x000000d8
        /*0134*/ 	.short	0x0100
        /*0136*/ 	.byte	0x08
	.zero		1


	//   ....[12]....
        /*0138*/ 	.word	0x00000340
        /*013c*/ 	.word	0x000000ff
        /*0140*/ 	.word	0x00000030
        /*0144*/ 	.short	0x0100
        /*0146*/ 	.byte	0x08
	.zero		1


	//   ....[13]....
        /*0148*/ 	.word	0x00000350
        /*014c*/ 	.word	0x000000ff
        /*0150*/ 	.word	0x000000e0
        /*0154*/ 	.short	0x0100
        /*0156*/ 	.byte	0x08
	.zero		1


	//   ....[14]....
        /*0158*/ 	.word	0x00000360
        /*015c*/ 	.word	0x000000ff
        /*0160*/ 	.word	0x00000038
        /*0164*/ 	.short	0x0100
        /*0166*/ 	.byte	0x08
	.zero		1


	//   ....[15]....
        /*0168*/ 	.word	0x00000370
        /*016c*/ 	.word	0x000000ff
        /*0170*/ 	.word	0x000000e8
        /*0174*/ 	.short	0x0100
        /*0176*/ 	.byte	0x08
	.zero		1


	//   ....[16]....
        /*0178*/ 	.word	0x00000380
        /*017c*/ 	.word	0x000000ff
        /*0180*/ 	.word	0x00000040
        /*0184*/ 	.short	0x0100
        /*0186*/ 	.byte	0x08
	.zero		1


	//   ....[17]....
        /*0188*/ 	.word	0x00000390
        /*018c*/ 	.word	0x000000ff
        /*0190*/ 	.word	0x000000f0
        /*0194*/ 	.short	0x0100
        /*0196*/ 	.byte	0x08
	.zero		1


	//   ....[18]....
        /*0198*/ 	.word	0x000003a0
        /*019c*/ 	.word	0x000000ff
        /*01a0*/ 	.word	0x00000048
        /*01a4*/ 	.short	0x0100
        /*01a6*/ 	.byte	0x08
	.zero		1


	//   ....[19]....
        /*01a8*/ 	.word	0x000003b0
        /*01ac*/ 	.word	0x000000ff
        /*01b0*/ 	.word	0x000000f8
        /*01b4*/ 	.short	0x0100
        /*01b6*/ 	.byte	0x08
	.zero		1


	//   ....[20]....
        /*01b8*/ 	.word	0x000003c0
        /*01bc*/ 	.word	0x000000ff
        /*01c0*/ 	.word	0x00000050
        /*01c4*/ 	.short	0x0100
        /*01c6*/ 	.byte	0x08
	.zero		1


	//   ....[21]....
        /*01c8*/ 	.word	0x000003d0
        /*01cc*/ 	.word	0x000000ff
        /*01d0*/ 	.word	0x00000100
        /*01d4*/ 	.short	0x0100
        /*01d6*/ 	.byte	0x08
	.zero		1


	//   ....[22]....
        /*01d8*/ 	.word	0x000003e0
        /*01dc*/ 	.word	0x000000ff
        /*01e0*/ 	.word	0x00000058
        /*01e4*/ 	.short	0x0100
        /*01e6*/ 	.byte	0x08
	.zero		1


	//   ....[23]....
        /*01e8*/ 	.word	0x000003f0
        /*01ec*/ 	.word	0x000000ff
        /*01f0*/ 	.word	0x00000108
        /*01f4*/ 	.short	0x0100
        /*01f6*/ 	.byte	0x08
	.zero		1


	//   ....[24]....
        /*01f8*/ 	.word	0x00000400
        /*01fc*/ 	.word	0x000000ff
        /*0200*/ 	.word	0x00000060
        /*0204*/ 	.short	0x0100
        /*0206*/ 	.byte	0x08
	.zero		1


	//   ....[25]....
        /*0208*/ 	.word	0x00000410
        /*020c*/ 	.word	0x000000ff
        /*0210*/ 	.word	0x00000110
        /*0214*/ 	.short	0x0100
        /*0216*/ 	.byte	0x08
	.zero		1


	//   ....[26]....
        /*0218*/ 	.word	0x00000420
        /*021c*/ 	.word	0x000000ff
        /*0220*/ 	.word	0x00000068
        /*0224*/ 	.short	0x0100
        /*0226*/ 	.byte	0x08
	.zero		1


	//   ....[27]....
        /*0228*/ 	.word	0x00000430
        /*022c*/ 	.word	0x000000ff
        /*0230*/ 	.word	0x00000118
        /*0234*/ 	.short	0x0100
        /*0236*/ 	.byte	0x08
	.zero		1


	//   ....[28]....
        /*0238*/ 	.word	0x00000440
        /*023c*/ 	.word	0x000000ff
        /*0240*/ 	.word	0x00000070
        /*0244*/ 	.short	0x0100
        /*0246*/ 	.byte	0x08
	.zero		1


	//   ....[29]....
        /*0248*/ 	.word	0x00000450
        /*024c*/ 	.word	0x000000ff
        /*0250*/ 	.word	0x00000120
        /*0254*/ 	.short	0x0100
        /*0256*/ 	.byte	0x08
	.zero		1


	//   ....[30]....
        /*0258*/ 	.word	0x00000460
        /*025c*/ 	.word	0x000000ff
        /*0260*/ 	.word	0x00000078
        /*0264*/ 	.short	0x0100
        /*0266*/ 	.byte	0x08
	.zero		1


	//   ....[31]....
        /*0268*/ 	.word	0x00000470
        /*026c*/ 	.word	0x000000ff
        /*0270*/ 	.word	0x00000128
        /*0274*/ 	.short	0x0100
        /*0276*/ 	.byte	0x08
	.zero		1


	//   ....[32]....
        /*0278*/ 	.word	0x00000480
        /*027c*/ 	.word	0x000000ff
        /*0280*/ 	.word	0x00000080
        /*0284*/ 	.short	0x0100
        /*0286*/ 	.byte	0x08
	.zero		1


	//   ....[33]....
        /*0288*/ 	.word	0x00000490
        /*028c*/ 	.word	0x000000ff
        /*0290*/ 	.word	0x00000130
        /*0294*/ 	.short	0x0100
        /*0296*/ 	.byte	0x08
	.zero		1


	//   ....[34]....
        /*0298*/ 	.word	0x000004a0
        /*029c*/ 	.word	0x000000ff
        /*02a0*/ 	.word	0x00000088
        /*02a4*/ 	.short	0x0100
        /*02a6*/ 	.byte	0x08
	.zero		1


	//   ....[35]....
        /*02a8*/ 	.word	0x000004b0
        /*02ac*/ 	.word	0x000000ff
        /*02b0*/ 	.word	0x00000138
        /*02b4*/ 	.short	0x0100
        /*02b6*/ 	.byte	0x08
	.zero		1


	//   ....[36]....
        /*02b8*/ 	.word	0x000004c0
        /*02bc*/ 	.word	0x000000ff
        /*02c0*/ 	.word	0x00000090
        /*02c4*/ 	.short	0x0100
        /*02c6*/ 	.byte	0x08
	.zero		1


	//   ....[37]....
        /*02c8*/ 	.word	0x000004d0
        /*02cc*/ 	.word	0x000000ff
        /*02d0*/ 	.word	0x00000140
        /*02d4*/ 	.short	0x0100
        /*02d6*/ 	.byte	0x08
	.zero		1


	//   ....[38]....
        /*02d8*/ 	.word	0x000004e0
        /*02dc*/ 	.word	0x000000ff
        /*02e0*/ 	.word	0x00000098
        /*02e4*/ 	.short	0x0100
        /*02e6*/ 	.byte	0x08
	.zero		1


	//   ....[39]....
        /*02e8*/ 	.word	0x000004f0
        /*02ec*/ 	.word	0x000000ff
        /*02f0*/ 	.word	0x00000148
        /*02f4*/ 	.short	0x0100
        /*02f6*/ 	.byte	0x08
	.zero		1


	//   ....[40]....
        /*02f8*/ 	.word	0x00000500
        /*02fc*/ 	.word	0x000000ff
        /*0300*/ 	.word	0x000000a0
        /*0304*/ 	.short	0x0100
        /*0306*/ 	.byte	0x08
	.zero		1


	//   ....[41]....
        /*0308*/ 	.word	0x00000510
        /*030c*/ 	.word	0x000000ff
        /*0310*/ 	.word	0x00000150
        /*0314*/ 	.short	0x0100
        /*0316*/ 	.byte	0x08
	.zero		1


	//   ....[42]....
        /*0318*/ 	.word	0x00000520
        /*031c*/ 	.word	0x000000ff
        /*0320*/ 	.word	0x000000a8
        /*0324*/ 	.short	0x0100
        /*0326*/ 	.byte	0x08
	.zero		1


	//   ....[43]....
        /*0328*/ 	.word	0x00000530
        /*032c*/ 	.word	0x000000ff
        /*0330*/ 	.word	0x00000158
        /*0334*/ 	.short	0x0100
        /*0336*/ 	.byte	0x08
	.zero		1


	//   ....[44]....
        /*0338*/ 	.word	0x00000990
        /*033c*/ 	.word	0x000000ff
        /*0340*/ 	.word	0x00000170
        /*0344*/ 	.short	0x0100
        /*0346*/ 	.byte	0x06
	.zero		1


	//   ....[45]....
        /*0348*/ 	.word	0x00000a10
        /*034c*/ 	.word	0x000000ff
        /*0350*/ 	.word	0x00000178
        /*0354*/ 	.short	0x0100
        /*0356*/ 	.byte	0x06
	.zero		1


	//   ....[46]....
        /*0358*/ 	.word	0x00001a10
        /*035c*/ 	.word	0x000000ff
        /*0360*/ 	.word	0x00000000
        /*0364*/ 	.short	0x010a
        /*0366*/ 	.byte	0x07
	.zero		1


	//   ....[47]....
        /*0368*/ 	.word	0x00001a70
        /*036c*/ 	.word	0x000000ff
        /*0370*/ 	.word	0x00000000
        /*0374*/ 	.short	0x010a
        /*0376*/ 	.byte	0x07
	.zero		1


	//   ....[48]....
        /*0378*/ 	.word	0x00002380
        /*037c*/ 	.word	0x000000ff
        /*0380*/ 	.word	0x00000000
        /*0384*/ 	.short	0x010a
        /*0386*/ 	.byte	0x0c
	.zero		1


	//   ....[49]....
        /*0388*/ 	.word	0x000023c0
        /*038c*/ 	.word	0x000000ff
        /*0390*/ 	.word	0x00000000
        /*0394*/ 	.short	0x010a
        /*0396*/ 	.byte	0x0c
	.zero		1


	//   ....[50]....
        /*0398*/ 	.word	0x000029e0
        /*039c*/ 	.word	0x0000000e
        /*03a0*/ 	.word	0x00000000
        /*03a4*/ 	.short	0x0101
        /*03a6*/ 	.byte	0x3f
	.zero		1


	//   ....[51]....
        /*03a8*/ 	.word	0x00003080
        /*03ac*/ 	.word	0x0000000c
        /*03b0*/ 	.word	0x00000000
        /*03b4*/ 	.short	0x0101
        /*03b6*/ 	.byte	0x3f
	.zero		1


	//   ....[52]....
        /*03b8*/ 	.word	0x00008b00
        /*03bc*/ 	.word	0x00000015
        /*03c0*/ 	.word	0x000000b0
        /*03c4*/ 	.short	0x010a
        /*03c6*/ 	.byte	0x3f
	.zero		1


	//   ....[53]....
        /*03c8*/ 	.word	0x00008e80
        /*03cc*/ 	.word	0x00000008
        /*03d0*/ 	.word	0x00000178
        /*03d4*/ 	.short	0x0101
        /*03d6*/ 	.byte	0x3f
	.zero		1


	//   ....[54]....
        /*03d8*/ 	.word	0x000095b0
        /*03dc*/ 	.word	0x00000006
        /*03e0*/ 	.word	0x00000000
        /*03e4*/ 	.short	0x010a
        /*03e6*/ 	.byte	0x3f
	.zero		1


	//   ....[55]....
        /*03e8*/ 	.word	0x00009630
        /*03ec*/ 	.word	0x00000007
        /*03f0*/ 	.word	0x00000000
        /*03f4*/ 	.short	0x010a
        /*03f6*/ 	.byte	0x3f
	.zero		1


	//   ....[56]....
        /*03f8*/ 	.word	0x000096c0
        /*03fc*/ 	.word	0x00000006
        /*0400*/ 	.word	0x00000000
        /*0404*/ 	.short	0x010a
        /*0406*/ 	.byte	0x3f
	.zero		1


	//   ....[57]....
        /*0408*/ 	.word	0x00009750
        /*040c*/ 	.word	0x00000009
        /*0410*/ 	.word	0x00000000
        /*0414*/ 	.short	0x010a
        /*0416*/ 	.byte	0x3f
	.zero		1


	//   ....[58]....
        /*0418*/ 	.word	0x000097e0
        /*041c*/ 	.word	0x00000006
        /*0420*/ 	.word	0x00000000
        /*0424*/ 	.short	0x010a
        /*0426*/ 	.byte	0x3f
	.zero		1


	//   ....[59]....
        /*0428*/ 	.word	0x00009870
        /*042c*/ 	.word	0x00000009
        /*0430*/ 	.word	0x00000000
        /*0434*/ 	.short	0x010a
        /*0436*/ 	.byte	0x3f
	.zero		1


	//   ....[60]....
        /*0438*/ 	.word	0x00009900
        /*043c*/ 	.word	0x00000006
        /*0440*/ 	.word	0x00000000
        /*0444*/ 	.short	0x010a
        /*0446*/ 	.byte	0x3f
	.zero		1


	//   ....[61]....
        /*0448*/ 	.word	0x00009990
        /*044c*/ 	.word	0x00000009
        /*0450*/ 	.word	0x00000000
        /*0454*/ 	.short	0x010a
        /*0456*/ 	.byte	0x3f
	.zero		1


	//   ....[62]....
        /*0458*/ 	.word	0x00009a20
        /*045c*/ 	.word	0x00000006
        /*0460*/ 	.word	0x00000000
        /*0464*/ 	.short	0x010a
        /*0466*/ 	.byte	0x3f
	.zero		1


	//   ....[63]....
        /*0468*/ 	.word	0x00009ab0
        /*046c*/ 	.word	0x00000009
        /*0470*/ 	.word	0x00000000
        /*0474*/ 	.short	0x010a
        /*0476*/ 	.byte	0x3f
	.zero		1


	//   ....[64]....
        /*0478*/ 	.word	0x00009b40
        /*047c*/ 	.word	0x00000006
        /*0480*/ 	.word	0x00000000
        /*0484*/ 	.short	0x010a
        /*0486*/ 	.byte	0x3f
	.zero		1


	//   ....[65]....
        /*0488*/ 	.word	0x00009bd0
        /*048c*/ 	.word	0x00000009
        /*0490*/ 	.word	0x00000000
        /*0494*/ 	.short	0x010a
        /*0496*/ 	.byte	0x3f
	.zero		1


	//   ....[66]....
        /*0498*/ 	.word	0x00009c60
        /*049c*/ 	.word	0x00000006
        /*04a0*/ 	.word	0x00000000
        /*04a4*/ 	.short	0x010a
        /*04a6*/ 	.byte	0x3f
	.zero		1


	//   ....[67]....
        /*04a8*/ 	.word	0x00009cf0
        /*04ac*/ 	.word	0x00000009
        /*04b0*/ 	.word	0x00000000
        /*04b4*/ 	.short	0x010a
        /*04b6*/ 	.byte	0x3f
	.zero		1


	//   ....[68]....
        /*04b8*/ 	.word	0x00009d80
        /*04bc*/ 	.word	0x00000006
        /*04c0*/ 	.word	0x00000000
        /*04c4*/ 	.short	0x010a
        /*04c6*/ 	.byte	0x3f
	.zero		1


	//   ....[69]....
        /*04c8*/ 	.word	0x00009e10
        /*04cc*/ 	.word	0x00000009
        /*04d0*/ 	.word	0x00000000
        /*04d4*/ 	.short	0x010a
        /*04d6*/ 	.byte	0x3f
	.zero		1


	//   ....[70]....
        /*04d8*/ 	.word	0x00009ea0
        /*04dc*/ 	.word	0x00000006
        /*04e0*/ 	.word	0x00000000
        /*04e4*/ 	.short	0x010a
        /*04e6*/ 	.byte	0x3f
	.zero		1


	//   ....[71]....
        /*04e8*/ 	.word	0x00009f30
        /*04ec*/ 	.word	0x00000009
        /*04f0*/ 	.word	0x00000000
        /*04f4*/ 	.short	0x010a
        /*04f6*/ 	.byte	0x3f
	.zero		1


	//   ....[72]....
        /*04f8*/ 	.word	0x00009fc0
        /*04fc*/ 	.word	0x00000006
        /*0500*/ 	.word	0x00000000
        /*0504*/ 	.short	0x010a
        /*0506*/ 	.byte	0x3f
	.zero		1


	//   ....[73]....
        /*0508*/ 	.word	0x0000a050
        /*050c*/ 	.word	0x00000009
        /*0510*/ 	.word	0x00000000
        /*0514*/ 	.short	0x010a
        /*0516*/ 	.byte	0x3f
	.zero		1


	//   ....[74]....
        /*0518*/ 	.word	0x0000a0e0
        /*051c*/ 	.word	0x00000006
        /*0520*/ 	.word	0x00000000
        /*0524*/ 	.short	0x010a
        /*0526*/ 	.byte	0x3f
	.zero		1


	//   ....[75]....
        /*0528*/ 	.word	0x0000a170
        /*052c*/ 	.word	0x00000003
        /*0530*/ 	.word	0x00000000
        /*0534*/ 	.short	0x010a
        /*0536*/ 	.byte	0x3f
	.zero		1


	//   ....[76]....
        /*0538*/ 	.word	0x0000a1e0
        /*053c*/ 	.word	0x0000000d
        /*0540*/ 	.word	0x00000000
        /*0544*/ 	.short	0x010a
        /*0546*/ 	.byte	0x3f
	.zero		1


	//   ....[77]....
        /*0548*/ 	.word	0x0000a240
        /*054c*/ 	.word	0x0000000f
        /*0550*/ 	.word	0x00000000
        /*0554*/ 	.short	0x010a
        /*0556*/ 	.byte	0x3f
	.zero		1


	//   ....[78]....
        /*0558*/ 	.word	0x0000a310
        /*055c*/ 	.word	0x00000015
        /*0560*/ 	.word	0x000000b0
        /*0564*/ 	.short	0x010a
        /*0566*/ 	.byte	0x3f
	.zero		1


	//   ....[79]....
        /*0568*/ 	.word	0x0000a3e0
        /*056c*/ 	.word	0x00000006
        /*0570*/ 	.word	0x00000000
        /*0574*/ 	.short	0x010a
        /*0576*/ 	.byte	0x3f
	.zero		1


	//   ....[80]....
        /*0578*/ 	.word	0x0000a430
        /*057c*/ 	.word	0x00000007
        /*0580*/ 	.word	0x00000000
        /*0584*/ 	.short	0x010a
        /*0586*/ 	.byte	0x3f
	.zero		1


	//   ....[81]....
        /*0588*/ 	.word	0x0000a480
        /*058c*/ 	.word	0x00000006
        /*0590*/ 	.word	0x00000000
        /*0594*/ 	.short	0x010a
        /*0596*/ 	.byte	0x3f
	.zero		1


	//   ....[82]....
        /*0598*/ 	.word	0x0000a4d0
        /*059c*/ 	.word	0x00000009
        /*05a0*/ 	.word	0x00000000
        /*05a4*/ 	.short	0x010a
        /*05a6*/ 	.byte	0x3f
	.zero		1


	//   ....[83]....
        /*05a8*/ 	.word	0x0000a520
        /*05ac*/ 	.word	0x00000006
        /*05b0*/ 	.word	0x00000000
        /*05b4*/ 	.short	0x010a
        /*05b6*/ 	.byte	0x3f
	.zero		1


	//   ....[84]....
        /*05b8*/ 	.word	0x0000a570
        /*05bc*/ 	.word	0x00000009
        /*05c0*/ 	.word	0x00000000
        /*05c4*/ 	.short	0x010a
        /*05c6*/ 	.byte	0x3f
	.zero		1


	//   ....[85]....
        /*05c8*/ 	.word	0x0000a5c0
        /*05cc*/ 	.word	0x00000006
        /*05d0*/ 	.word	0x00000000
        /*05d4*/ 	.short	0x010a
        /*05d6*/ 	.byte	0x3f
	.zero		1


	//   ....[86]....
        /*05d8*/ 	.word	0x0000a610
        /*05dc*/ 	.word	0x00000009
        /*05e0*/ 	.word	0x00000000
        /*05e4*/ 	.short	0x010a
        /*05e6*/ 	.byte	0x3f
	.zero		1


	//   ....[87]....
        /*05e8*/ 	.word	0x0000a660
        /*05ec*/ 	.word	0x00000006
        /*05f0*/ 	.word	0x00000000
        /*05f4*/ 	.short	0x010a
        /*05f6*/ 	.byte	0x3f
	.zero		1


	//   ....[88]....
        /*05f8*/ 	.word	0x0000a6b0
        /*05fc*/ 	.word	0x00000009
        /*0600*/ 	.word	0x00000000
        /*0604*/ 	.short	0x010a
        /*0606*/ 	.byte	0x3f
	.zero		1


	//   ....[89]....
        /*0608*/ 	.word	0x0000a700
        /*060c*/ 	.word	0x00000006
        /*0610*/ 	.word	0x00000000
        /*0614*/ 	.short	0x010a
        /*0616*/ 	.byte	0x3f
	.zero		1


	//   ....[90]....
        /*0618*/ 	.word	0x0000a750
        /*061c*/ 	.word	0x00000009
        /*0620*/ 	.word	0x00000000
        /*0624*/ 	.short	0x010a
        /*0626*/ 	.byte	0x3f
	.zero		1


	//   ....[91]....
        /*0628*/ 	.word	0x0000a7a0
        /*062c*/ 	.word	0x00000006
        /*0630*/ 	.word	0x00000000
        /*0634*/ 	.short	0x010a
        /*0636*/ 	.byte	0x3f
	.zero		1


	//   ....[92]....
        /*0638*/ 	.word	0x0000a7f0
        /*063c*/ 	.word	0x00000009
        /*0640*/ 	.word	0x00000000
        /*0644*/ 	.short	0x010a
        /*0646*/ 	.byte	0x3f
	.zero		1


	//   ....[93]....
        /*0648*/ 	.word	0x0000a840
        /*064c*/ 	.word	0x00000006
        /*0650*/ 	.word	0x00000000
        /*0654*/ 	.short	0x010a
        /*0656*/ 	.byte	0x3f
	.zero		1


	//   ....[94]....
        /*0658*/ 	.word	0x0000a890
        /*065c*/ 	.word	0x00000009
        /*0660*/ 	.word	0x00000000
        /*0664*/ 	.short	0x010a
        /*0666*/ 	.byte	0x3f
	.zero		1


	//   ....[95]....
        /*0668*/ 	.word	0x0000a8e0
        /*066c*/ 	.word	0x00000006
        /*0670*/ 	.word	0x00000000
        /*0674*/ 	.short	0x010a
        /*0676*/ 	.byte	0x3f
	.zero		1


	//   ....[96]....
        /*0678*/ 	.word	0x0000a930
        /*067c*/ 	.word	0x00000009
        /*0680*/ 	.word	0x00000000
        /*0684*/ 	.short	0x010a
        /*0686*/ 	.byte	0x3f
	.zero		1


	//   ....[97]....
        /*0688*/ 	.word	0x0000a980
        /*068c*/ 	.word	0x00000006
        /*0690*/ 	.word	0x00000000
        /*0694*/ 	.short	0x010a
        /*0696*/ 	.byte	0x3f
	.zero		1


	//   ....[98]....
        /*0698*/ 	.word	0x0000a9d0
        /*069c*/ 	.word	0x00000009
        /*06a0*/ 	.word	0x00000000
        /*06a4*/ 	.short	0x010a
        /*06a6*/ 	.byte	0x3f
	.zero		1


	//   ....[99]....
        /*06a8*/ 	.word	0x0000aa20
        /*06ac*/ 	.word	0x00000006
        /*06b0*/ 	.word	0x00000000
        /*06b4*/ 	.short	0x010a
        /*06b6*/ 	.byte	0x3f
	.zero		1


	//----- nvinfo : EIATTR_NUM_MBARRIERS
	.align		4
.L_28:
        /*06b8*/ 	.byte	0x03, 0x38
        /*06ba*/ 	.short	0x002e


	//----- nvinfo : EIATTR_EXIT_INSTR_OFFSETS
	.align		4
        /*06bc*/ 	.byte	0x04, 0x1c
        /*06be*/ 	.short	(.L_30 - .L_29)


	//   ....[0]....
.L_29:
        /*06c0*/ 	.word	0x00000bc0


	//   ....[1]....
        /*06c4*/ 	.word	0x000013b0


	//   ....[2]....
        /*06c8*/ 	.word	0x00008210


	//   ....[3]....
        /*06cc*/ 	.word	0x00008770


	//   ....[4]....
        /*06d0*/ 	.word	0x0000a1c0


	//----- nvinfo : EIATTR_MAX_THREADS
	.align		4
.L_30:
        /*06d4*/ 	.byte	0x04, 0x05
        /*06d6*/ 	.short	(.L_32 - .L_31)
.L_31:
        /*06d8*/ 	.word	0x00000180
        /*06dc*/ 	.word	0x00000001
        /*06e0*/ 	.word	0x00000001


	//----- nvinfo : EIATTR_CRS_STACK_SIZE
	.align		4
.L_32:
        /*06e4*/ 	.byte	0x04, 0x1e
        /*06e6*/ 	.short	(.L_34 - .L_33)
.L_33:
        /*06e8*/ 	.word	0x00000000


	//----- nvinfo : EIATTR_CBANK_PARAM_SIZE
	.align		4
.L_34:
        /*06ec*/ 	.byte	0x03, 0x19
        /*06ee*/ 	.short	0x0470


	//----- nvinfo : EIATTR_PARAM_CBANK
	.align		4
        /*06f0*/ 	.byte	0x04, 0x0a
        /*06f2*/ 	.short	(.L_36 - .L_35)
	.align		4
.L_35:
        /*06f4*/ 	.word	index@(.nv.constant0._ZN7cutlass13device_kernelINS_4gemm6kernel13GemmUniversalIN4cute5tupleIJiiiiEEENS1_10collective13CollectiveMmaINS1_37MainloopSm90TmaGmmaWarpSpecializedFP8ILi22ENS5_IJNS4_1CILi8EEENSA_ILi1EEESC_EEENS1_35KernelTmaWarpSpecializedCooperativeEEENS5_IJNSA_ILi256EEENSA_ILi64EEENSA_ILi32EEEEEENS_12float_e5m2_tENS5_IJlSC_lEEESK_SL_NS4_8TiledMMAINS4_8MMA_AtomIJNS4_4SM904GMMA30MMA_64x64x32_F32E5M2E5M2_SS_TNILNSP_7ScaleInE1ELSR_1EEEEEENS4_6LayoutINS5_IJNSA_ILi2EEESC_SC_EEENS5_IJSC_NSA_ILi0EEESX_EEEEENS5_IJNS4_10UnderscoreES10_S10_EEEEENS4_13SM90_TMA_LOADENS4_14ComposedLayoutINS4_7SwizzleILi1ELi4ELi3EEENS4_18smem_ptr_flag_bitsILi8EEENSU_INS5_IJSB_SI_EEENS5_IJSI_SC_EEEEEEEvNS4_8identityENS4_23SM90_TMA_LOAD_MULTICASTES1C_vS1D_EENS_8epilogue10collective6detail29Sm90TmaWarpSpecializedAdapterINS1H_15DefaultEpilogueISK_SL_SL_NS1G_6thread17LinearCombinationISK_Li1EffLNS1L_9ScaleType4KindE0ELNS_15FloatRoundStyleE2ESK_EENS1_15EpilogueDefaultEEEEEvvEEEEvNT_6ParamsE)
        /*06f8*/ 	.short	0x0210
        /*06fa*/ 	.short	0x0470


	//----- nvinfo : EIATTR_SW_WAR
	.align		4
.L_36:
        /*06fc*/ 	.byte	0x04, 0x36
        /*06fe*/ 	.short	(.L_38 - .L_37)
.L_37:
        /*0700*/ 	.word	0x00000008
.L_38:


//--------------------- .nv.callgraph             --------------------------
	.section	.nv.callgraph,"",@"SHT_CUDA_CALLGRAPH"
	.align	4
	.sectionentsize	8
	.align		4
        /*0000*/ 	.word	0x00000000
	.align		4
        /*0004*/ 	.word	0xffffffff
	.align		4
        /*0008*/ 	.word	0x00000000
	.align		4
        /*000c*/ 	.word	0xfffffffe
	.align		4
        /*0010*/ 	.word	0x00000000
	.align		4
        /*0014*/ 	.word	0xfffffffd
	.align		4
        /*0018*/ 	.word	0x00000000
	.align		4
        /*001c*/ 	.word	0xfffffffc


//--------------------- .nv.constant4             --------------------------
	.section	.nv.constant4,"a",@progbits
	.align	8
	.align		8
.nv.constant4:
        /*0000*/ 	.dword	_ZN40_INTERNAL_709fb130_4_k_cu_d67be76a_292864cuda3std3__45__cpo5beginE
	.align		8
        /*0008*/ 	.dword	_ZN40_INTERNAL_709fb130_4_k_cu_d67be76a_292864cuda3std3__45__cpo3endE
	.align		8
        /*0010*/ 	.dword	_ZN40_INTERNAL_709fb130_4_k_cu_d67be76a_292864cuda3std3__45__cpo6cbeginE
	.align		8
        /*0018*/ 	.dword	_ZN40_INTERNAL_709fb130_4_k_cu_d67be76a_292864cuda3std3__45__cpo4cendE
	.align		8
        /*0020*/ 	.dword	_ZN40_INTERNAL_709fb130_4_k_cu_d67be76a_292864cuda3std3__442_GLOBAL__N__709fb130_4_k_cu_d67be76a_292866ignoreE
	.align		8
        /*0028*/ 	.dword	_ZN40_INTERNAL_709fb130_4_k_cu_d67be76a_292864cuda3std3__419piecewise_constructE
	.align		8
        /*0030*/ 	.dword	_ZN40_INTERNAL_709fb130_4_k_cu_d67be76a_292864cuda3std3__48in_placeE
	.align		8
        /*0038*/ 	.dword	_ZN40_INTERNAL_709fb130_4_k_cu_d67be76a_292864cuda3std6ranges3__45__cpo4swapE
	.align		8
        /*0040*/ 	.dword	_ZN40_INTERNAL_709fb130_4_k_cu_d67be76a_292864cuda3std6ranges3__45__cpo9iter_moveE
	.align		8
        /*0048*/ 	.dword	_ZN40_INTERNAL_709fb130_4_k_cu_d67be76a_292864cute7productE
	.align		8
        /*0050*/ 	.dword	_ZN40_INTERNAL_709fb130_4_k_cu_d67be76a_292864cute1_E


//--------------------- .text._ZN7cutlass13device_kernelINS_4gemm6kernel13GemmUniversalIN4cute5tupleIJiiiiEEENS1_10collective13CollectiveMmaINS1_37MainloopSm90TmaGmmaWarpSpecializedFP8ILi22ENS5_IJNS4_1CILi8EEENSA_ILi1EEESC_EEENS1_35KernelTmaWarpSpecializedCooperativeEEENS5_IJNSA_ILi256EEENSA_ILi64EEENSA_ILi32EEEEEENS_12float_e5m2_tENS5_IJlSC_lEEESK_SL_NS4_8TiledMMAINS4_8MMA_AtomIJNS4_4SM904GMMA30MMA_64x64x32_F32E5M2E5M2_SS_TNILNSP_7ScaleInE1ELSR_1EEEEEENS4_6LayoutINS5_IJNSA_ILi2EEESC_SC_EEENS5_IJSC_NSA_ILi0EEESX_EEEEENS5_IJNS4_10UnderscoreES10_S10_EEEEENS4_13SM90_TMA_LOADENS4_14ComposedLayoutINS4_7SwizzleILi1ELi4ELi3EEENS4_18smem_ptr_flag_bitsILi8EEENSU_INS5_IJSB_SI_EEENS5_IJSI_SC_EEEEEEEvNS4_8identityENS4_23SM90_TMA_LOAD_MULTICASTES1C_vS1D_EENS_8epilogue10collective6detail29Sm90TmaWarpSpecializedAdapterINS1H_15DefaultEpilogueISK_SL_SL_NS1G_6thread17LinearCombinationISK_Li1EffLNS1L_9ScaleType4KindE0ELNS_15FloatRoundStyleE2ESK_EENS1_15EpilogueDefaultEEEEEvvEEEEvNT_6ParamsE --------------------------
	.section	.text._ZN7cutlass13device_kernelINS_4gemm6kernel13GemmUniversalIN4cute5tupleIJiiiiEEENS1_10collective13CollectiveMmaINS1_37MainloopSm90TmaGmmaWarpSpecializedFP8ILi22ENS5_IJNS4_1CILi8EEENSA_ILi1EEESC_EEENS1_35KernelTmaWarpSpecializedCooperativeEEENS5_IJNSA_ILi256EEENSA_ILi64EEENSA_ILi32EEEEEENS_12float_e5m2_tENS5_IJlSC_lEEESK_SL_NS4_8TiledMMAINS4_8MMA_AtomIJNS4_4SM904GMMA30MMA_64x64x32_F32E5M2E5M2_SS_TNILNSP_7ScaleInE1ELSR_1EEEEEENS4_6LayoutINS5_IJNSA_ILi2EEESC_SC_EEENS5_IJSC_NSA_ILi0EEESX_EEEEENS5_IJNS4_10UnderscoreES10_S10_EEEEENS4_13SM90_TMA_LOADENS4_14ComposedLayoutINS4_7SwizzleILi1ELi4ELi3EEENS4_18smem_ptr_flag_bitsILi8EEENSU_INS5_IJSB_SI_EEENS5_IJSI_SC_EEEEEEEvNS4_8identityENS4_23SM90_TMA_LOAD_MULTICASTES1C_vS1D_EENS_8epilogue10collective6detail29Sm90TmaWarpSpecializedAdapterINS1H_15DefaultEpilogueISK_SL_SL_NS1G_6thread17LinearCombinationISK_Li1EffLNS1L_9ScaleType4KindE0ELNS_15FloatRoundStyleE2ESK_EENS1_15EpilogueDefaultEEEEEvvEEEEvNT_6ParamsE,"ax",@progbits
	.align	128
.text._ZN7cutlass13device_kernelINS_4gemm6kernel13GemmUniversalIN4cute5tupleIJiiiiEEENS1_10collective13CollectiveMmaINS1_37MainloopSm90TmaGmmaWarpSpecializedFP8ILi22ENS5_IJNS4_1CILi8EEENSA_ILi1EEESC_EEENS1_35KernelTmaWarpSpecializedCooperativeEEENS5_IJNSA_ILi256EEENSA_ILi64EEENSA_ILi32EEEEEENS_12float_e5m2_tENS5_IJlSC_lEEESK_SL_NS4_8TiledMMAINS4_8MMA_AtomIJNS4_4SM904GMMA30MMA_64x64x32_F32E5M2E5M2_SS_TNILNSP_7ScaleInE1ELSR_1EEEEEENS4_6LayoutINS5_IJNSA_ILi2EEESC_SC_EEENS5_IJSC_NSA_ILi0EEESX_EEEEENS5_IJNS4_10UnderscoreES10_S10_EEEEENS4_13SM90_TMA_LOADENS4_14ComposedLayoutINS4_7SwizzleILi1ELi4ELi3EEENS4_18smem_ptr_flag_bitsILi8EEENSU_INS5_IJSB_SI_EEENS5_IJSI_SC_EEEEEEEvNS4_8identityENS4_23SM90_TMA_LOAD_MULTICASTES1C_vS1D_EENS_8epilogue10collective6detail29Sm90TmaWarpSpecializedAdapterINS1H_15DefaultEpilogueISK_SL_SL_NS1G_6thread17LinearCombinationISK_Li1EffLNS1L_9ScaleType4KindE0ELNS_15FloatRoundStyleE2ESK_EENS1_15EpilogueDefaultEEEEEvvEEEEvNT_6ParamsE:
        .type           _ZN7cutlass13device_kernelINS_4gemm6kernel13GemmUniversalIN4cute5tupleIJiiiiEEENS1_10collective13CollectiveMmaINS1_37MainloopSm90TmaGmmaWarpSpecializedFP8ILi22ENS5_IJNS4_1CILi8EEENSA_ILi1EEESC_EEENS1_35KernelTmaWarpSpecializedCooperativeEEENS5_IJNSA_ILi256EEENSA_ILi64EEENSA_ILi32EEEEEENS_12float_e5m2_tENS5_IJlSC_lEEESK_SL_NS4_8TiledMMAINS4_8MMA_AtomIJNS4_4SM904GMMA30MMA_64x64x32_F32E5M2E5M2_SS_TNILNSP_7ScaleInE1ELSR_1EEEEEENS4_6LayoutINS5_IJNSA_ILi2EEESC_SC_EEENS5_IJSC_NSA_ILi0EEESX_EEEEENS5_IJNS4_10UnderscoreES10_S10_EEEEENS4_13SM90_TMA_LOADENS4_14ComposedLayoutINS4_7SwizzleILi1ELi4ELi3EEENS4_18smem_ptr_flag_bitsILi8EEENSU_INS5_IJSB_SI_EEENS5_IJSI_SC_EEEEEEEvNS4_8identityENS4_23SM90_TMA_LOAD_MULTICASTES1C_vS1D_EENS_8epilogue10collective6detail29Sm90TmaWarpSpecializedAdapterINS1H_15DefaultEpilogueISK_SL_SL_NS1G_6thread17LinearCombinationISK_Li1EffLNS1L_9ScaleType4KindE0ELNS_15FloatRoundStyleE2ESK_EENS1_15EpilogueDefaultEEEEEvvEEEEvNT_6ParamsE,@function
        .size           _ZN7cutlass13device_kernelINS_4gemm6kernel13GemmUniversalIN4cute5tupleIJiiiiEEENS1_10collective13CollectiveMmaINS1_37MainloopSm90TmaGmmaWarpSpecializedFP8ILi22ENS5_IJNS4_1CILi8EEENSA_ILi1EEESC_EEENS1_35KernelTmaWarpSpecializedCooperativeEEENS5_IJNSA_ILi256EEENSA_ILi64EEENSA_ILi32EEEEEENS_12float_e5m2_tENS5_IJlSC_lEEESK_SL_NS4_8TiledMMAINS4_8MMA_AtomIJNS4_4SM904GMMA30MMA_64x64x32_F32E5M2E5M2_SS_TNILNSP_7ScaleInE1ELSR_1EEEEEENS4_6LayoutINS5_IJNSA_ILi2EEESC_SC_EEENS5_IJSC_NSA_ILi0EEESX_EEEEENS5_IJNS4_10UnderscoreES10_S10_EEEEENS4_13SM90_TMA_LOADENS4_14ComposedLayoutINS4_7SwizzleILi1ELi4ELi3EEENS4_18smem_ptr_flag_bitsILi8EEENSU_INS5_IJSB_SI_EEENS5_IJSI_SC_EEEEEEEvNS4_8identityENS4_23SM90_TMA_LOAD_MULTICASTES1C_vS1D_EENS_8epilogue10collective6detail29Sm90TmaWarpSpecializedAdapterINS1H_15DefaultEpilogueISK_SL_SL_NS1G_6thread17LinearCombinationISK_Li1EffLNS1L_9ScaleType4KindE0ELNS_15FloatRoundStyleE2ESK_EENS1_15EpilogueDefaultEEEEEvvEEEEvNT_6ParamsE,(.L_x_243 - _ZN7cutlass13device_kernelINS_4gemm6kernel13GemmUniversalIN4cute5tupleIJiiiiEEENS1_10collective13CollectiveMmaINS1_37MainloopSm90TmaGmmaWarpSpecializedFP8ILi22ENS5_IJNS4_1CILi8EEENSA_ILi1EEESC_EEENS1_35KernelTmaWarpSpecializedCooperativeEEENS5_IJNSA_ILi256EEENSA_ILi64EEENSA_ILi32EEEEEENS_12float_e5m2_tENS5_IJlSC_lEEESK_SL_NS4_8TiledMMAINS4_8MMA_AtomIJNS4_4SM904GMMA30MMA_64x64x32_F32E5M2E5M2_SS_TNILNSP_7ScaleInE1ELSR_1EEEEEENS4_6LayoutINS5_IJNSA_ILi2EEESC_SC_EEENS5_IJSC_NSA_ILi0EEESX_EEEEENS5_IJNS4_10UnderscoreES10_S10_EEEEENS4_13SM90_TMA_LOADENS4_14ComposedLayoutINS4_7SwizzleILi1ELi4ELi3EEENS4_18smem_ptr_flag_bitsILi8EEENSU_INS5_IJSB_SI_EEENS5_IJSI_SC_EEEEEEEvNS4_8identityENS4_23SM90_TMA_LOAD_MULTICASTES1C_vS1D_EENS_8epilogue10collective6detail29Sm90TmaWarpSpecializedAdapterINS1H_15DefaultEpilogueISK_SL_SL_NS1G_6thread17LinearCombinationISK_Li1EffLNS1L_9ScaleType4KindE0ELNS_15FloatRoundStyleE2ESK_EENS1_15EpilogueDefaultEEEEEvvEEEEvNT_6ParamsE)
        .other          _ZN7cutlass13device_kernelINS_4gemm6kernel13GemmUniversalIN4cute5tupleIJiiiiEEENS1_10collective13CollectiveMmaINS1_37MainloopSm90TmaGmmaWarpSpecializedFP8ILi22ENS5_IJNS4_1CILi8EEENSA_ILi1EEESC_EEENS1_35KernelTmaWarpSpecializedCooperativeEEENS5_IJNSA_ILi256EEENSA_ILi64EEENSA_ILi32EEEEEENS_12float_e5m2_tENS5_IJlSC_lEEESK_SL_NS4_8TiledMMAINS4_8MMA_AtomIJNS4_4SM904GMMA30MMA_64x64x32_F32E5M2E5M2_SS_TNILNSP_7ScaleInE1ELSR_1EEEEEENS4_6LayoutINS5_IJNSA_ILi2EEESC_SC_EEENS5_IJSC_NSA_ILi0EEESX_EEEEENS5_IJNS4_10UnderscoreES10_S10_EEEEENS4_13SM90_TMA_LOADENS4_14ComposedLayoutINS4_7SwizzleILi1ELi4ELi3EEENS4_18smem_ptr_flag_bitsILi8EEENSU_INS5_IJSB_SI_EEENS5_IJSI_SC_EEEEEEEvNS4_8identityENS4_23SM90_TMA_LOAD_MULTICASTES1C_vS1D_EENS_8epilogue10collective6detail29Sm90TmaWarpSpecializedAdapterINS1H_15DefaultEpilogueISK_SL_SL_NS1G_6thread17LinearCombinationISK_Li1EffLNS1L_9ScaleType4KindE0ELNS_15FloatRoundStyleE2ESK_EENS1_15EpilogueDefaultEEEEEvvEEEEvNT_6ParamsE,@"STO_CUDA_ENTRY STV_DEFAULT"
_ZN7cutlass13device_kernelINS_4gemm6kernel13GemmUniversalIN4cute5tupleIJiiiiEEENS1_10collective13CollectiveMmaINS1_37MainloopSm90TmaGmmaWarpSpecializedFP8ILi22ENS5_IJNS4_1CILi8EEENSA_ILi1EEESC_EEENS1_35KernelTmaWarpSpecializedCooperativeEEENS5_IJNSA_ILi256EEENSA_ILi64EEENSA_ILi32EEEEEENS_12float_e5m2_tENS5_IJlSC_lEEESK_SL_NS4_8TiledMMAINS4_8MMA_AtomIJNS4_4SM904GMMA30MMA_64x64x32_F32E5M2E5M2_SS_TNILNSP_7ScaleInE1ELSR_1EEEEEENS4_6LayoutINS5_IJNSA_ILi2EEESC_SC_EEENS5_IJSC_NSA_ILi0EEESX_EEEEENS5_IJNS4_10UnderscoreES10_S10_EEEEENS4_13SM90_TMA_LOADENS4_14ComposedLayoutINS4_7SwizzleILi1ELi4ELi3EEENS4_18smem_ptr_flag_bitsILi8EEENSU_INS5_IJSB_SI_EEENS5_IJSI_SC_EEEEEEEvNS4_8identityENS4_23SM90_TMA_LOAD_MULTICASTES1C_vS1D_EENS_8epilogue10collective6detail29Sm90TmaWarpSpecializedAdapterINS1H_15DefaultEpilogueISK_SL_SL_NS1G_6thread17LinearCombinationISK_Li1EffLNS1L_9ScaleType4KindE0ELNS_15FloatRoundStyleE2ESK_EENS1_15EpilogueDefaultEEEEEvvEEEEvNT_6ParamsE:
[----:B------:R-:W-:Y:S01]  /*0000*/  LDC R1, c[0x0][0x28] ;  /* 0x00000a00ff017b82 */ /* 0x000fe20000000800 */
[----:B------:R-:W0:Y:S01]  /*0010*/  S2R R0, SR_TID.X ;  /* 0x0000000000007919 */ /* 0x000e220000002100 */
[----:B------:R-:W-:Y:S01]  /*0020*/  ELECT P0, URZ, PT ;  /* 0x00000000003f782f */ /* 0x000fe20003800000 */
[----:B------:R-:W-:Y:S01]  /*0030*/  BSSY B0, `(.L_x_0) ;  /* 0x000000f000007945 */ /* 0x000fe20003800000 */
[--C-:B0-----:R-:W-:Y:S02]  /*0040*/  SHF.R.U32.HI R2, RZ, 0x5, R0.reuse ;  /* 0x00000005ff027819 */ /* 0x101fe40000011600 */
[----:B------:R-:W-:-:S03]  /*0050*/  SHF.R.U32.HI R3, RZ, 0x7, R0 ;  /* 0x00000007ff037819 */ /* 0x000fc60000011600 */
[----:B------:R-:W0:Y:S04]  /*0060*/  SHFL.IDX PT, R7, R2, RZ, 0x1f ;  /* 0x00001fff02077589 */ /* 0x000e2800000e0000 */
[----:B------:R-:W1:Y:S01]  /*0070*/  SHFL.IDX PT, R3, R3, RZ, 0x1f ;  /* 0x00001fff03037589 */ /* 0x000e6200000e0000 */
[----:B0-----:R-:W-:-:S13]  /*0080*/  ISETP.NE.OR P0, PT, R7, RZ, !P0 ;  /* 0x000000ff0700720c */ /* 0x001fda0004705670 */
[----:B-1----:R-:W-:Y:S05]  /*0090*/  @P0 BRA `(.L_x_1) ;  /* 0x0000000000200947 */ /* 0x002fea0003800000 */
[----:B------:R-:W-:Y:S02]  /*00a0*/  ULDC.64 UR4, c[0x0][0x198] ;  /* 0x0000660000047ab9 */ /* 0x000fe40000000a00 */
[----:B------:R-:W-:Y:S02]  /*00b0*/  UIADD3 UR6, UP0, UR4, 0xf0, URZ ;  /* 0x000000f004067890 */ /* 0x000fe4000ff1e03f */
[----:B------:R-:W-:Y:S02]  /*00c0*/  UIADD3 UR4, UP1, UR4, 0x1f0, URZ ;  /* 0x000001f004047890 */ /* 0x000fe4000ff3e03f */
[----:B------:R-:W-:Y:S02]  /*00d0*/  UIADD3.X UR7, URZ, UR5, URZ, UP0, !UPT ;  /* 0x000000053f077290 */ /* 0x000fe400087fe43f */
[----:B------:R-:W-:-:S07]  /*00e0*/  UIADD3.X UR5, URZ, UR5, URZ, UP1, !UPT ;  /* 0x000000053f057290 */ /* 0x000fce0008ffe43f */
[----:B------:R0:W-:Y:S02]  /*00f0*/  UTMACCTL.PF [UR6] ;  /* 0x00000000060079b9 */ /* 0x0001e40008040000 */
[----:B------:R0:W-:Y:S02]  /*0100*/  UTMACCTL.PF [UR4] ;  /* 0x00000000040079b9 */ /* 0x0001e40008040000 */
[----:B0-----:R-:W-:Y:S01]  /*0110*/  NOP ;  /* 0x0000000000007918 */ /* 0x001fe20000000000 */
.L_x_1:
[----:B------:R-:W-:Y:S05]  /*0120*/  BSYNC B0 ;  /* 0x0000000000007941 */ /* 0x000fea0003800000 */
.L_x_0:
[----:B------:R-:W0:Y:S01]  /*0130*/  SHFL.IDX PT, R4, R2, RZ, 0x1f ;  /* 0x00001fff02047589 */ /* 0x000e2200000e0000 */
[----:B------:R-:W-:-:S04]  /*0140*/  SHF.R.S32.HI R5, RZ, 0x1f, R0 ;  /* 0x0000001fff057819 */ /* 0x000fc80000011400 */
[----:B------:R-:W-:-:S04]  /*0150*/  LEA.HI R5, R5, R0, RZ, 0x7 ;  /* 0x0000000005057211 */ /* 0x000fc800078f38ff */
[----:B------:R-:W-:Y:S02]  /*0160*/  LOP3.LUT R5, R5, 0xffffff80, RZ, 0xc0, !PT ;  /* 0xffffff8005057812 */ /* 0x000fe400078ec0ff */
[----:B0-----:R-:W-:-:S13]  /*0170*/  ISETP.NE.AND P0, PT, R4, RZ, PT ;  /* 0x000000ff0400720c */ /* 0x001fda0003f05270 */
[----:B------:R-:W-:Y:S05]  /*0180*/  @P0 BRA `(.L_x_2) ;  /* 0x0000000000f40947 */ /* 0x000fea0003800000 */
[----:B------:R-:W-:Y:S01]  /*0190*/  ELECT P0, URZ, PT ;  /* 0x00000000003f782f */ /* 0x000fe20003800000 */
[----:B------:R-:W-:-:S12]  /*01a0*/  BSSY B0, `(.L_x_2) ;  /* 0x000003b000007945 */ /* 0x000fd80003800000 */
[----:B------:R-:W-:Y:S05]  /*01b0*/  @!P0 BRA `(.L_x_3) ;  /* 0x0000000000e48947 */ /* 0x000fea0003800000 */
[----:B------:R-:W0:Y:S01]  /*01c0*/  S2UR UR8, SR_CgaCtaId ;  /* 0x00000000000879c3 */ /* 0x000e220000008800 */
[----:B------:R-:W-:Y:S01]  /*01d0*/  UMOV UR4, 0x400 ;  /* 0x0000040000047882 */ /* 0x000fe20000000000 */
[----:B------:R-:W-:Y:S01]  /*01e0*/  UMOV UR5, 0x1 ;  /* 0x0000000100057882 */ /* 0x000fe20000000000 */
[----:B------:R-:W-:Y:S02]  /*01f0*/  UMOV UR6, 0x10 ;  /* 0x0000001000067882 */ /* 0x000fe40000000000 */
[----:B------:R-:W-:-:S04]  /*0200*/  UIADD3 UR6, -UR6, 0x100000, URZ ;  /* 0x0010000006067890 */ /* 0x000fc8000fffe13f */
[----:B------:R-:W-:Y:S02]  /*0210*/  USHF.L.U32 UR7, UR6, 0xb, URZ ;  /* 0x0000000b06077899 */ /* 0x000fe4000800063f */
[----:B------:R-:W-:Y:S02]  /*0220*/  USHF.L.U32 UR6, UR6, 0x1, URZ ;  /* 0x0000000106067899 */ /* 0x000fe4000800063f */
[----:B0-----:R-:W-:Y:S02]  /*0230*/  ULEA UR8, UR8, UR4, 0x18 ;  /* 0x0000000408087291 */ /* 0x001fe4000f8ec03f */
[----:B------:R-:W-:-:S04]  /*0240*/  UIADD3 UR4, -UR5, 0x100000, URZ ;  /* 0x0010000005047890 */ /* 0x000fc8000fffe13f */
[----:B------:R-:W-:Y:S02]  /*0250*/  USHF.L.U32 UR5, UR4, 0xb, URZ ;  /* 0x0000000b04057899 */ /* 0x000fe4000800063f */
[----:B------:R-:W-:Y:S01]  /*0260*/  USHF.L.U32 UR4, UR4, 0x1, URZ ;  /* 0x0000000104047899 */ /* 0x000fe2000800063f */
[----:B------:R-:W0:Y:S11]  /*0270*/  FENCE.VIEW.ASYNC.S ;  /* 0x00000000000073c6 */ /* 0x000e360000000000 */
[----:B0-----:R0:W1:Y:S01]  /*0280*/  SYNCS.EXCH.64 URZ, [UR8], UR4 ;  /* 0x00000004083f75b2 */ /* 0x0010620008000100 */
[----:B------:R0:W2:Y:S01]  /*0290*/  SYNCS.EXCH.64 URZ, [UR8+0xb0], UR6 ;  /* 0x0000b006083f75b2 */ /* 0x0000a20008000100 */
[----:B------:R0:W3:Y:S01]  /*02a0*/  SYNCS.EXCH.64 URZ, [UR8+0x8], UR4 ;  /* 0x00000804083f75b2 */ /* 0x0000e20008000100 */
[----:B------:R0:W4:Y:S01]  /*02b0*/  SYNCS.EXCH.64 URZ, [UR8+0xb8], UR6 ;  /* 0x0000b806083f75b2 */ /* 0x0001220008000100 */
[----:B------:R0:W0:Y:S01]  /*02c0*/  SYNCS.EXCH.64 URZ, [UR8+0x10], UR4 ;  /* 0x00001004083f75b2 */ /* 0x0000220008000100 */
        /* <DEDUP_REMOVED lines=39> */
[----:B-1234-:R-:W-:Y:S01]  /*0540*/  NOP ;  /* 0x0000000000007918 */ /* 0x01efe20000000000 */
.L_x_3:
[----:B0-----:R-:W-:Y:S05]  /*0550*/  BSYNC B0 ;  /* 0x0000000000007941 */ /* 0x001fea0003800000 */
.L_x_2:
[----:B------:R-:W0:Y:S01]  /*0560*/  SHFL.IDX PT, R2, R2, RZ, 0x1f ;  /* 0x00001fff02027589 */ /* 0x000e2200000e0000 */
[----:B------:R-:W-:Y:S01]  /*0570*/  IMAD.IADD R6, R0, 0x1, -R5 ;  /* 0x0000000100067824 */ /* 0x000fe200078e0a05 */
[----:B------:R-:W1:Y:S01]  /*0580*/  S2UR UR8, SR_CTAID.X ;  /* 0x00000000000879c3 */ /* 0x000e620000002500 */
[----:B------:R-:W-:Y:S01]  /*0590*/  SHF.R.S32.HI R11, RZ, 0x1f, R4 ;  /* 0x0000001fff0b7819 */ /* 0x000fe20000011404 */
[----:B------:R-:W2:Y:S01]  /*05a0*/  S2R R8, SR_CTAID.Y ;  /* 0x0000000000087919 */ /* 0x000ea20000002600 */
[----:B------:R-:W-:Y:S02]  /*05b0*/  ELECT P0, URZ, PT ;  /* 0x00000000003f782f */ /* 0x000fe40003800000 */
[----:B------:R-:W-:Y:S01]  /*05c0*/  SHF.R.S32.HI R5, RZ, 0x1f, R6 ;  /* 0x0000001fff057819 */ /* 0x000fe20000011406 */
[----:B------:R-:W-:Y:S01]  /*05d0*/  ULDC UR4, c[0x0][0x150] ;  /* 0x0000540000047ab9 */ /* 0x000fe20000000800 */
[----:B------:R-:W-:Y:S01]  /*05e0*/  LEA.HI R11, R11, R4, RZ, 0x2 ;  /* 0x000000040b0b7211 */ /* 0x000fe200078f10ff */
[----:B------:R-:W-:Y:S01]  /*05f0*/  VIADD R16, R3, 0xffffffff ;  /* 0xffffffff03107836 */ /* 0x000fe20000000000 */
[----:B------:R-:W-:Y:S01]  /*0600*/  LEA.HI R5, R5, R6, RZ, 0x3 ;  /* 0x0000000605057211 */ /* 0x000fe200078f18ff */
[----:B------:R-:W3:Y:S01]  /*0610*/  LDC R12, c[0x0][0x144] ;  /* 0x00005100ff0c7b82 */ /* 0x000ee20000000800 */
[----:B------:R-:W-:Y:S01]  /*0620*/  LOP3.LUT R11, R11, 0x3ffffffc, RZ, 0xc0, !PT ;  /* 0x3ffffffc0b0b7812 */ /* 0x000fe200078ec0ff */
[----:B------:R-:W-:Y:S01]  /*0630*/  NOP ;  /* 0x0000000000007918 */ /* 0x000fe20000000000 */
[--C-:B------:R-:W-:Y:S01]  /*0640*/  SHF.R.S32.HI R10, RZ, 0x3, R5.reuse ;  /* 0x00000003ff0a7819 */ /* 0x100fe20000011405 */
[----:B------:R-:W-:Y:S01]  /*0650*/  NOP ;  /* 0x0000000000007918 */ /* 0x000fe20000000000 */
[----:B------:R-:W-:Y:S01]  /*0660*/  SHF.R.S32.HI R5, RZ, 0x1f, R5 ;  /* 0x0000001fff057819 */ /* 0x000fe20000011405 */
[----:B------:R-:W-:Y:S01]  /*0670*/  IMAD.IADD R4, R4, 0x1, -R11 ;  /* 0x0000000104047824 */ /* 0x000fe200078e0a0b */
[----:B------:R-:W-:Y:S01]  /*0680*/  ISETP.NE.AND P4, PT, R3, RZ, PT ;  /* 0x000000ff0300720c */ /* 0x000fe20003f85270 */
[----:B------:R-:W4:Y:S01]  /*0690*/  LDC R15, c[0x0][0x140] ;  /* 0x00005000ff0f7b82 */ /* 0x000f220000000800 */
[----:B------:R-:W-:-:S02]  /*06a0*/  LEA.HI R5, R5, R10, RZ, 0x2 ;  /* 0x0000000a05057211 */ /* 0x000fc400078f10ff */
[----:B------:R-:W-:Y:S02]  /*06b0*/  ISETP.GE.U32.AND P6, PT, R16, 0x2, PT ;  /* 0x000000021000780c */ /* 0x000fe40003fc6070 */
[----:B------:R-:W-:Y:S02]  /*06c0*/  LOP3.LUT R5, R5, 0xfffffffc, RZ, 0xc0, !PT ;  /* 0xfffffffc05057812 */ /* 0x000fe400078ec0ff */
[----:B0-----:R-:W-:Y:S01]  /*06d0*/  ISETP.NE.OR P0, PT, R2, RZ, !P0 ;  /* 0x000000ff0200720c */ /* 0x001fe20004705670 */
[----:B------:R-:W0:Y:S01]  /*06e0*/  LDC R13, c[0x0][0x148] ;  /* 0x00005200ff0d7b82 */ /* 0x000e220000000800 */
[----:B-1----:R-:W-:Y:S01]  /*06f0*/  I2FP.F32.U32 R2, UR8 ;  /* 0x0000000800027c45 */ /* 0x002fe20008201000 */
[----:B------:R-:W-:-:S04]  /*0700*/  IMAD.IADD R5, R10, 0x1, -R5 ;  /* 0x000000010a057824 */ /* 0x000fc800078e0a05 */
[----:B------:R-:W-:Y:S01]  /*0710*/  FMUL R10, R2, UR4 ;  /* 0x00000004020a7c20 */ /* 0x000fe20008400000 */
[----:B------:R-:W-:Y:S01]  /*0720*/  IMAD R5, R4, 0x4, R5 ;  /* 0x0000000404057824 */ /* 0x000fe200078e0205 */
[----:B------:R-:W-:Y:S01]  /*0730*/  ULDC UR4, c[0x0][0x154] ;  /* 0x0000550000047ab9 */ /* 0x000fe20000000800 */
[----:B--2---:R-:W-:Y:S02]  /*0740*/  I2FP.F32.U32 R4, R8 ;  /* 0x0000000800047245 */ /* 0x004fe40000201000 */
[C---:B------:R-:W-:Y:S01]  /*0750*/  IMAD.SHL.U32 R2, R5.reuse, 0x4, RZ ;  /* 0x0000000405027824 */ /* 0x040fe200078e00ff */
[----:B------:R-:W1:Y:S01]  /*0760*/  F2I.U32.TRUNC.NTZ R10, R10 ;  /* 0x0000000a000a7305 */ /* 0x000e62000020f000 */
[----:B------:R-:W-:Y:S01]  /*0770*/  VOTEU.ALL UP0, P0 ;  /* 0x00000000003f7886 */ /* 0x000fe20000000000 */
[----:B------:R-:W-:Y:S01]  /*0780*/  FMUL R14, R4, UR4 ;  /* 0x00000004040e7c20 */ /* 0x000fe20008400000 */
[----:B------:R-:W-:Y:S01]  /*0790*/  UMOV UR4, 0x20 ;  /* 0x0000002000047882 */ /* 0x000fe20000000000 */
[----:B------:R-:W-:Y:S01]  /*07a0*/  LOP3.LUT R5, R5, 0xc, R2, 0x78, !PT ;  /* 0x0000000c05057812 */ /* 0x000fe200078e7802 */
[----:B------:R-:W-:Y:S01]  /*07b0*/  VOTEU.ALL UP1, P0 ;  /* 0x00000000003f7886 */ /* 0x000fe20000020000 */
[----:B------:R-:W2:Y:S01]  /*07c0*/  @!UP0 S2UR UR7, SR_CgaCtaId ;  /* 0x00000000000789c3 */ /* 0x000ea20000008800 */
[----:B------:R-:W-:Y:S01]  /*07d0*/  @!UP0 UMOV UR6, 0x400 ;  /* 0x0000040000068882 */ /* 0x000fe20000000000 */
[----:B------:R-:W-:Y:S01]  /*07e0*/  SHF.R.S32.HI R2, RZ, 0x1f, R5 ;  /* 0x0000001fff027819 */ /* 0x000fe20000011405 */
[----:B------:R-:W5:Y:S01]  /*07f0*/  F2I.U32.TRUNC.NTZ R14, R14 ;  /* 0x0000000e000e7305 */ /* 0x000f62000020f000 */
[----:B------:R-:W-:-:S04]  /*0800*/  @!UP0 UIADD3 UR4, -UR4, 0x100000, URZ ;  /* 0x0010000004048890 */ /* 0x000fc8000fffe13f */
[----:B------:R-:W-:Y:S02]  /*0810*/  @!UP0 USHF.L.U32 UR5, UR4, 0xb, URZ ;  /* 0x0000000b04058899 */ /* 0x000fe4000800063f */
[----:B------:R-:W-:Y:S01]  /*0820*/  @!UP0 USHF.L.U32 UR4, UR4, 0x1, URZ ;  /* 0x0000000104048899 */ /* 0x000fe2000800063f */
[----:B----4-:R-:W-:Y:S02]  /*0830*/  ISETP.EQ.U32.AND P2, PT, R15, 0x1, PT ;  /* 0x000000010f00780c */ /* 0x010fe40003f42070 */
[----:B------:R-:W-:Y:S01]  /*0840*/  LEA.HI R4, R2, R5, RZ, 0x3 ;  /* 0x0000000502047211 */ /* 0x000fe200078f18ff */
[----:B-1----:R-:W-:Y:S01]  /*0850*/  IMAD.MOV R11, RZ, RZ, -R10 ;  /* 0x000000ffff0b7224 */ /* 0x002fe200078e0a0a */
[----:B------:R-:W-:Y:S02]  /*0860*/  SHF.R.S32.HI R2, RZ, 0x1f, R7 ;  /* 0x0000001fff027819 */ /* 0x000fe40000011407 */
[----:B------:R-:W-:Y:S01]  /*0870*/  LOP3.LUT R10, R4, 0xfffffff8, RZ, 0xc0, !PT ;  /* 0xfffffff8040a7812 */ /* 0x000fe200078ec0ff */
[----:B---3--:R-:W-:Y:S01]  /*0880*/  IMAD R12, R12, R11, UR8 ;  /* 0x000000080c0c7e24 */ /* 0x008fe2000f8e020b */
[----:B------:R-:W-:-:S03]  /*0890*/  LEA.HI R2, R2, R7, RZ, 0x2 ;  /* 0x0000000702027211 */ /* 0x000fc600078f10ff */
[----:B------:R-:W-:Y:S01]  /*08a0*/  IMAD.IADD R11, R5, 0x1, -R10 ;  /* 0x00000001050b7824 */ /* 0x000fe200078e0a0a */
[----:B------:R-:W-:Y:S01]  /*08b0*/  LOP3.LUT R2, R2, 0xfffffffc, RZ, 0xc0, !PT ;  /* 0xfffffffc02027812 */ /* 0x000fe200078ec0ff */
[----:B-----5:R-:W-:-:S03]  /*08c0*/  IMAD.MOV R20, RZ, RZ, -R14 ;  /* 0x000000ffff147224 */ /* 0x020fc600078e0a0e */
[----:B------:R-:W-:Y:S01]  /*08d0*/  ISETP.NE.AND P3, PT, R11, R12, PT ;  /* 0x0000000c0b00720c */ /* 0x000fe20003f65270 */
[----:B------:R-:W-:Y:S01]  /*08e0*/  IMAD.IADD R7, R7, 0x1, -R2 ;  /* 0x0000000107077824 */ /* 0x000fe200078e0a02 */
[----:B--2---:R-:W-:Y:S01]  /*08f0*/  @!UP0 ULEA UR6, UR7, UR6, 0x18 ;  /* 0x0000000607068291 */ /* 0x004fe2000f8ec03f */
[----:B0-----:R-:W-:Y:S01]  /*0900*/  IMAD R11, R13, R20, R8 ;  /* 0x000000140d0b7224 */ /* 0x001fe200078e0208 */
[----:B------:R-:W-:Y:S01]  /*0910*/  VOTEU.ALL UP0, P0 ;  /* 0x00000000003f7886 */ /* 0x000fe20000000000 */
[----:B------:R-:W-:Y:S01]  /*0920*/  LOP3.LUT P0, RZ, R6, 0x7, RZ, 0xc0, !PT ;  /* 0x0000000706ff7812 */ /* 0x000fe2000780c0ff */
[----:B------:R-:W-:Y:S01]  /*0930*/  IMAD.MOV.U32 R6, RZ, RZ, 0x1 ;  /* 0x00000001ff067424 */ /* 0x000fe200078e00ff */
[----:B------:R-:W-:Y:S02]  /*0940*/  ISETP.NE.AND P1, PT, R7, 0x3, PT ;  /* 0x000000030700780c */ /* 0x000fe40003f25270 */
[----:B------:R-:W-:Y:S02]  /*0950*/  ISETP.LT.U32.AND P0, PT, R5, 0x8, !P0 ;  /* 0x000000080500780c */ /* 0x000fe40004701070 */
[----:B------:R-:W-:-:S02]  /*0960*/  ISETP.EQ.OR P1, PT, R7, RZ, !P1 ;  /* 0x000000ff0700720c */ /* 0x000fc40004f22670 */
[----:B------:R-:W-:Y:S01]  /*0970*/  @P3 SHF.R.S32.HI R4, RZ, 0x3, R4 ;  /* 0x00000003ff043819 */ /* 0x000fe20000011404 */
[----:B------:R-:W0:Y:S02]  /*0980*/  FENCE.VIEW.ASYNC.S ;  /* 0x00000000000073c6 */ /* 0x000e240000000000 */
[----:B0-----:R0:W1:Y:S01]  /*0990*/  @!UP0 SYNCS.EXCH.64 URZ, [UR6+0x170], UR4 ;  /* 0x00017004063f85b2 */ /* 0x0010620008000100 */
[----:B------:R-:W-:Y:S02]  /*09a0*/  ISETP.EQ.AND P1, PT, R3, RZ, P1 ;  /* 0x000000ff0300720c */ /* 0x000fe40000f22270 */
[----:B------:R-:W-:Y:S02]  /*09b0*/  @P3 ISETP.NE.AND P5, PT, R4, R11, PT ;  /* 0x0000000b0400320c */ /* 0x000fe40003fa5270 */
[----:B------:R-:W-:Y:S02]  /*09c0*/  SEL R3, RZ, 0x1, !P0 ;  /* 0x00000001ff037807 */ /* 0x000fe40004000000 */
[----:B------:R-:W-:-:S02]  /*09d0*/  @P3 SEL R6, RZ, 0x1, P5 ;  /* 0x00000001ff063807 */ /* 0x000fc40002800000 */
[----:B------:R-:W-:Y:S02]  /*09e0*/  SEL R4, RZ, 0x1, !P1 ;  /* 0x00000001ff047807 */ /* 0x000fe40004800000 */
[----:B------:R-:W-:Y:S02]  /*09f0*/  LOP3.LUT R6, R6, R3, RZ, 0xc0, !PT ;  /* 0x0000000306067212 */ /* 0x000fe400078ec0ff */
[----:B------:R-:W-:Y:S01]  /*0a00*/  SEL R4, R4, 0x2, P6 ;  /* 0x0000000204047807 */ /* 0x000fe20003000000 */
[----:B------:R0:W2:Y:S01]  /*0a10*/  @!UP1 SYNCS.EXCH.64 URZ, [UR6+0x178], UR4 ;  /* 0x00017804063f95b2 */ /* 0x0000a20008000100 */
[----:B------:R-:W-:Y:S01]  /*0a20*/  NOP ;  /* 0x0000000000007918 */ /* 0x000fe20000000000 */
[----:B------:R-:W-:Y:S05]  /*0a30*/  @!P2 BRA `(.L_x_4) ;  /* 0x000000000008a947 */ /* 0x000fea0003800000 */
[----:B-12---:R-:W-:Y:S01]  /*0a40*/  UCGABAR_ARV ;  /* 0x00000000000079c7 */ /* 0x006fe20008000000 */
[----:B------:R-:W-:Y:S05]  /*0a50*/  BRA `(.L_x_5) ;  /* 0x0000000000047947 */ /* 0x000fea0003800000 */
.L_x_4:
[----:B-12---:R-:W-:Y:S01]  /*0a60*/  NOP ;  /* 0x0000000000007918 */ /* 0x006fe20000000000 */
.L_x_5:
[----:B------:R-:W1:Y:S01]  /*0a70*/  LDC R2, c[0x0][0x65c] ;  /* 0x00019700ff027b82 */ /* 0x000e620000000800 */
[----:B------:R-:W-:Y:S01]  /*0a80*/  IMAD.MOV.U32 R3, RZ, RZ, RZ ;  /* 0x000000ffff037224 */ /* 0x000fe200078e00ff */
[----:B-1----:R-:W-:Y:S01]  /*0a90*/  ISETP.NE.AND P3, PT, R2, 0x1, PT ;  /* 0x000000010200780c */ /* 0x002fe20003f65270 */
[----:B------:R-:W-:-:S12]  /*0aa0*/  IMAD.U32 R2, RZ, RZ, UR8 ;  /* 0x00000008ff027e24 */ /* 0x000fd8000f8e00ff */
[----:B------:R-:W1:Y:S01]  /*0ab0*/  @P3 LDC R15, c[0x0][0x10] ;  /* 0x00000400ff0f3b82 */ /* 0x000e620000000800 */
[----:B------:R-:W-:Y:S02]  /*0ac0*/  @P3 IMAD.MOV.U32 R9, RZ, RZ, RZ ;  /* 0x000000ffff093224 */ /* 0x000fe400078e00ff */
[----:B------:R-:W-:-:S05]  /*0ad0*/  @P3 IMAD.MOV.U32 R17, RZ, RZ, RZ ;  /* 0x000000ffff113224 */ /* 0x000fca00078e00ff */
[----:B------:R-:W2:Y:S01]  /*0ae0*/  @!P3 LDC R11, c[0x0][0xc] ;  /* 0x00000300ff0bbb82 */ /* 0x000ea20000000800 */
[----:B-1----:R-:W-:-:S04]  /*0af0*/  @P3 IMAD.WIDE.U32 R14, R15, UR8, R8 ;  /* 0x000000080f0e3c25 */ /* 0x002fc8000f8e0008 */
[----:B--2---:R-:W-:-:S04]  /*0b00*/  @!P3 IMAD.WIDE.U32 R10, R8, R11, R2 ;  /* 0x0000000b080ab225 */ /* 0x004fc800078e0002 */
[----:B------:R-:W-:Y:S02]  /*0b10*/  @P3 IMAD.MOV.U32 R2, RZ, RZ, R14 ;  /* 0x000000ffff023224 */ /* 0x000fe400078e000e */
[----:B------:R-:W-:Y:S02]  /*0b20*/  @P3 IMAD.IADD R3, R15, 0x1, R17 ;  /* 0x000000010f033824 */ /* 0x000fe400078e0211 */
[----:B------:R-:W-:Y:S02]  /*0b30*/  @!P3 IMAD.MOV.U32 R2, RZ, RZ, R10 ;  /* 0x000000ffff02b224 */ /* 0x000fe400078e000a */
[----:B------:R-:W-:Y:S01]  /*0b40*/  @!P3 IMAD.MOV.U32 R3, RZ, RZ, R11 ;  /* 0x000000ffff03b224 */ /* 0x000fe200078e000b */
[----:B------:R-:W-:Y:S06]  /*0b50*/  @!P2 BRA `(.L_x_6) ;  /* 0x00000000000ca947 */ /* 0x000fec0003800000 */
[----:B------:R-:W-:Y:S01]  /*0b60*/  UCGABAR_WAIT ;  /* 0x0000000000007dc7 */ /* 0x000fe20008000000 */
[----:B------:R-:W-:Y:S01]  /*0b70*/  CCTL.IVALL ;  /* 0x00000000ff00798f */ /* 0x000fe20002000000 */
[----:B------:R-:W-:Y:S05]  /*0b80*/  BRA `(.L_x_7) ;  /* 0x0000000000047947 */ /* 0x000fea0003800000 */
.L_x_6:
[----:B------:R-:W-:Y:S06]  /*0b90*/  BAR.SYNC.DEFER_BLOCKING 0x0 ;  /* 0x0000000000007b1d */ /* 0x000fec0000010000 */
.L_x_7:
[----:B------:R-:W-:Y:S05]  /*0ba0*/  @!P4 BRA `(.L_x_8) ;  /* 0x00000074009cc947 */ /* 0x000fea0003800000 */
[----:B------:R-:W-:-:S13]  /*0bb0*/  ISETP.GT.U32.AND P0, PT, R16, 0x1, PT ;  /* 0x000000011000780c */ /* 0x000fda0003f04070 */
[----:B0-----:R-:W-:Y:S05]  /*0bc0*/  @P0 EXIT ;  /* 0x000000000000094d */ /* 0x001fea0003800000 */
[----:B------:R-:W-:Y:S01]  /*0bd0*/  ULDC.64 UR4, c[0x0][0x650] ;  /* 0x0001940000047ab9 */ /* 0x000fe20000000a00 */
[----:B------:R-:W-:Y:S01]  /*0be0*/  PRMT R14, RZ, 0x7610, R14 ;  /* 0x00007610ff0e7816 */ /* 0x000fe2000000000e */
[----:B------:R-:W-:Y:S01]  /*0bf0*/  IMAD.MOV.U32 R10, RZ, RZ, -0x1 ;  /* 0xffffffffff0a7424 */ /* 0x000fe200078e00ff */
[----:B------:R-:W-:Y:S01]  /*0c00*/  ISETP.GE.U32.AND P0, PT, R2, UR4, PT ;  /* 0x0000000402007c0c */ /* 0x000fe2000bf06070 */
[----:B------:R-:W-:Y:S02]  /*0c10*/  IMAD.MOV.U32 R11, RZ, RZ, -0x1 ;  /* 0xffffffffff0b7424 */ /* 0x000fe400078e00ff */
[----:B------:R-:W-:Y:S01]  /*0c20*/  IMAD.MOV.U32 R7, RZ, RZ, -0x1 ;  /* 0xffffffffff077424 */ /* 0x000fe200078e00ff */
[----:B------:R-:W-:-:S13]  /*0c30*/  ISETP.GE.U32.AND.EX P0, PT, R3, UR5, PT, P0 ;  /* 0x0000000503007c0c */ /* 0x000fda000bf06100 */
[----:B------:R-:W-:Y:S05]  /*0c40*/  @P0 BRA `(.L_x_9) ;  /* 0x0000000400280947 */ /* 0x000fea0003800000 */
[----:B------:R-:W0:Y:S01]  /*0c50*/  LDC.64 R22, c[0x0][0x628] ;  /* 0x00018a00ff167b82 */ /* 0x000e220000000a00 */
[----:B------:R-:W-:Y:S02]  /*0c60*/  IMAD.MOV.U32 R10, RZ, RZ, R2 ;  /* 0x000000ffff0a7224 */ /* 0x000fe400078e0002 */
[----:B------:R-:W-:-:S05]  /*0c70*/  IMAD.MOV.U32 R11, RZ, RZ, R3 ;  /* 0x000000ffff0b7224 */ /* 0x000fca00078e0003 */
[----:B------:R-:W1:Y:S08]  /*0c80*/  LDC R18, c[0x0][0x630] ;  /* 0x00018c00ff127b82 */ /* 0x000e700000000800 */
[----:B------:R-:W2:Y:S01]  /*0c90*/  LDC.64 R24, c[0x0][0x620] ;  /* 0x00018800ff187b82 */ /* 0x000ea20000000a00 */
[----:B0-----:R-:W-:-:S04]  /*0ca0*/  ISETP.NE.U32.AND P0, PT, R22, RZ, PT ;  /* 0x000000ff1600720c */ /* 0x001fc80003f05070 */
[----:B------:R-:W-:-:S13]  /*0cb0*/  ISETP.NE.AND.EX P0, PT, R23, RZ, PT, P0 ;  /* 0x000000ff1700720c */ /* 0x000fda0003f05300 */
[----:B-12---:R-:W-:Y:S05]  /*0cc0*/  @!P0 BRA `(.L_x_10) ;  /* 0x0000000000288947 */ /* 0x006fea0003800000 */
[----:B------:R-:W0:Y:S02]  /*0cd0*/  LDC R7, c[0x0][0x634] ;  /* 0x00018d00ff077b82 */ /* 0x000e240000000800 */
[----:B0-----:R-:W-:-:S05]  /*0ce0*/  IADD3 R7, P0, R2, R7, RZ ;  /* 0x0000000702077210 */ /* 0x001fca0007f1e0ff */
[----:B------:R-:W-:-:S04]  /*0cf0*/  IMAD.X R19, RZ, RZ, R3, P0 ;  /* 0x000000ffff137224 */ /* 0x000fc800000e0603 */
[----:B------:R-:W-:-:S04]  /*0d00*/  IMAD.WIDE.U32 R10, R19, R22, RZ ;  /* 0x00000016130a7225 */ /* 0x000fc800078e00ff */
[----:B------:R-:W-:-:S04]  /*0d10*/  IMAD.WIDE.U32 R14, P0, R7, R23, R10 ;  /* 0x00000017070e7225 */ /* 0x000fc8000780000a */
[----:B------:R-:W-:-:S04]  /*0d20*/  IMAD.WIDE.U32 R10, R7, R22, RZ ;  /* 0x00000016070a7225 */ /* 0x000fc800078e00ff */
[----:B------:R-:W-:Y:S01]  /*0d30*/  IMAD.X R17, RZ, RZ, RZ, P0 ;  /* 0x000000ffff117224 */ /* 0x000fe200000e06ff */
[----:B------:R-:W-:Y:S01]  /*0d40*/  IADD3 RZ, P0, R11, R14, RZ ;  /* 0x0000000e0bff7210 */ /* 0x000fe20007f1e0ff */
[----:B------:R-:W-:-:S04]  /*0d50*/  IMAD.MOV.U32 R16, RZ, RZ, R15 ;  /* 0x000000ffff107224 */ /* 0x000fc800078e000f */
[----:B------:R-:W-:-:S08]  /*0d60*/  IMAD.WIDE.U32.X R10, R19, R23, R16, P0 ;  /* 0x00000017130a7225 */ /* 0x000fd000000e0410 */
.L_x_10:
[----:B------:R-:W0:Y:S01]  /*0d70*/  LDC.64 R26, c[0x0][0x640] ;  /* 0x00019000ff1a7b82 */ /* 0x000e220000000a00 */
[--C-:B------:R-:W-:Y:S01]  /*0d80*/  SHF.R.U64 R28, R10, R18, R11.reuse ;  /* 0x000000120a1c7219 */ /* 0x100fe2000000120b */
[----:B------:R-:W-:Y:S01]  /*0d90*/  IMAD R29, R13, R20, R8 ;  /* 0x000000140d1d7224 */ /* 0x000fe200078e0208 */
[----:B------:R-:W-:Y:S01]  /*0da0*/  SHF.R.U32.HI R7, RZ, R18, R11 ;  /* 0x00000012ff077219 */ /* 0x000fe2000001160b */
[----:B------:R-:W-:Y:S01]  /*0db0*/  IMAD.MOV.U32 R23, RZ, RZ, 0x1 ;  /* 0x00000001ff177424 */ /* 0x000fe200078e00ff */
[----:B------:R-:W-:-:S03]  /*0dc0*/  IADD3 R9, P0, RZ, -R28, RZ ;  /* 0x8000001cff097210 */ /* 0x000fc60007f1e0ff */
[----:B------:R-:W1:Y:S02]  /*0dd0*/  LDC R16, c[0x0][0x618] ;  /* 0x00018600ff107b82 */ /* 0x000e640000000800 */
[----:B------:R-:W-:Y:S02]  /*0de0*/  IMAD.X R7, RZ, RZ, ~R7, P0 ;  /* 0x000000ffff077224 */ /* 0x000fe400000e0e07 */
[----:B------:R-:W-:-:S04]  /*0df0*/  IMAD.WIDE.U32 R10, R9, R24, R2 ;  /* 0x00000018090a7225 */ /* 0x000fc800078e0002 */
[----:B------:R-:W2:Y:S01]  /*0e00*/  LDC R15, c[0x0][0x608] ;  /* 0x00018200ff0f7b82 */ /* 0x000ea20000000800 */
[----:B------:R-:W-:-:S04]  /*0e10*/  IMAD R14, R7, R24, RZ ;  /* 0x00000018070e7224 */ /* 0x000fc800078e02ff */
[----:B------:R-:W-:-:S03]  /*0e20*/  IMAD R7, R9, R25, R14 ;  /* 0x0000001909077224 */ /* 0x000fc600078e020e */
[----:B------:R-:W3:Y:S01]  /*0e30*/  LDC R22, c[0x0][0x658] ;  /* 0x00019600ff167b82 */ /* 0x000ee20000000800 */
[----:B------:R-:W-:Y:S01]  /*0e40*/  IMAD.IADD R7, R11, 0x1, R7 ;  /* 0x000000010b077824 */ /* 0x000fe200078e0207 */
[----:B0-----:R-:W-:-:S04]  /*0e50*/  ISETP.NE.U32.AND P0, PT, R26, RZ, PT ;  /* 0x000000ff1a00720c */ /* 0x001fc80003f05070 */
[----:B------:R-:W-:Y:S02]  /*0e60*/  ISETP.NE.AND.EX P0, PT, R27, RZ, PT, P0 ;  /* 0x000000ff1b00720c */ /* 0x000fe40003f05300 */
[----:B------:R-:W0:Y:S01]  /*0e70*/  LDC R18, c[0x0][0x600] ;  /* 0x00018000ff127b82 */ /* 0x000e220000000800 */
[-CC-:B-1----:R-:W-:Y:S02]  /*0e80*/  SHF.R.U64 R19, R10, R16.reuse, R7.reuse ;  /* 0x000000100a137219 */ /* 0x182fe40000001207 */
[----:B------:R-:W-:Y:S01]  /*0e90*/  SHF.R.U32.HI R10, RZ, R16, R7 ;  /* 0x00000010ff0a7219 */ /* 0x000fe20000011607 */
[----:B------:R-:W-:-:S04]  /*0ea0*/  IMAD.MOV.U32 R7, RZ, RZ, -0x1 ;  /* 0xffffffffff077424 */ /* 0x000fc800078e00ff */
[----:B------:R-:W1:Y:S01]  /*0eb0*/  LDC R21, c[0x0][0x648] ;  /* 0x00019200ff157b82 */ /* 0x000e620000000800 */
[-CC-:B--2---:R-:W-:Y:S02]  /*0ec0*/  SHF.R.U64 R16, R19, R15.reuse, R10.reuse ;  /* 0x0000000f13107219 */ /* 0x184fe4000000120a */
[----:B------:R-:W-:-:S05]  /*0ed0*/  SHF.R.U32.HI R9, RZ, R15, R10 ;  /* 0x0000000fff097219 */ /* 0x000fca000001160a */
[----:B------:R-:W2:Y:S01]  /*0ee0*/  LDC R24, c[0x0][0x638] ;  /* 0x00018e00ff187b82 */ /* 0x000ea20000000800 */
[-CC-:B---3--:R-:W-:Y:S02]  /*0ef0*/  SHF.R.U64 R20, R16, R22.reuse, R9.reuse ;  /* 0x0000001610147219 */ /* 0x188fe40000001209 */
[-C--:B------:R-:W-:Y:S02]  /*0f00*/  SHF.L.U32 R7, R7, R22.reuse, RZ ;  /* 0x0000001607077219 */ /* 0x080fe400000006ff */
[----:B------:R-:W-:Y:S01]  /*0f10*/  SHF.R.U32.HI R9, RZ, R22, R9 ;  /* 0x00000016ff097219 */ /* 0x000fe20000011609 */
[----:B------:R-:W-:Y:S01]  /*0f20*/  IMAD.MOV.U32 R8, RZ, RZ, R20 ;  /* 0x000000ffff087224 */ /* 0x000fe200078e0014 */
[----:B------:R-:W-:Y:S01]  /*0f30*/  LOP3.LUT R13, RZ, R7, RZ, 0x33, !PT ;  /* 0x00000007ff0d7212 */ /* 0x000fe200078e33ff */
[----:B------:R-:W3:Y:S01]  /*0f40*/  LDC R25, c[0x0][0x610] ;  /* 0x00018400ff197b82 */ /* 0x000ee20000000800 */
[----:B------:R-:W-:Y:S05]  /*0f50*/  @!P0 BRA `(.L_x_11) ;  /* 0x0000000000288947 */ /* 0x000fea0003800000 */
[----:B------:R-:W4:Y:S02]  /*0f60*/  LDC R7, c[0x0][0x64c] ;  /* 0x00019300ff077b82 */ /* 0x000f240000000800 */
[----:B----4-:R-:W-:-:S05]  /*0f70*/  IADD3 R7, P0, R20, R7, RZ ;  /* 0x0000000714077210 */ /* 0x010fca0007f1e0ff */
        /* <DEDUP_REMOVED lines=8> */
.L_x_11:
[----:B-1----:R-:W-:Y:S01]  /*1000*/  SHF.R.U64 R9, R8, R21, R9 ;  /* 0x0000001508097219 */ /* 0x002fe20000001209 */
[----:B0-----:R-:W-:Y:S01]  /*1010*/  VIADD R10, R18, 0xffffffff ;  /* 0xffffffff120a7836 */ /* 0x001fe20000000000 */
[----:B------:R-:W-:Y:S01]  /*1020*/  SHF.L.U32 R7, R23, R22, RZ ;  /* 0x0000001617077219 */ /* 0x000fe200000006ff */
[----:B------:R-:W-:Y:S01]  /*1030*/  IMAD.MOV.U32 R14, RZ, RZ, 0x1 ;  /* 0x00000001ff0e7424 */ /* 0x000fe200078e00ff */
[----:B------:R-:W-:Y:S01]  /*1040*/  LOP3.LUT R8, R16, R13, RZ, 0xc0, !PT ;  /* 0x0000000d10087212 */ /* 0x000fe200078ec0ff */
[----:B------:R-:W-:Y:S01]  /*1050*/  IMAD.MOV R11, RZ, RZ, -R9 ;  /* 0x000000ffff0b7224 */ /* 0x000fe200078e0a09 */
[----:B------:R-:W-:Y:S02]  /*1060*/  SEL R12, R12, R29, !P3 ;  /* 0x0000001d0c0c7207 */ /* 0x000fe40005800000 */
[----:B------:R-:W-:Y:S01]  /*1070*/  LOP3.LUT R10, R19, R10, RZ, 0xc0, !PT ;  /* 0x0000000a130a7212 */ /* 0x000fe200078ec0ff */
[----:B------:R-:W-:Y:S02]  /*1080*/  IMAD R9, R7, R9, R8 ;  /* 0x0000000907097224 */ /* 0x000fe400078e0208 */
[----:B--2---:R-:W-:-:S02]  /*1090*/  IMAD R7, R11, R24, R20 ;  /* 0x000000180b077224 */ /* 0x004fc400078e0214 */
[----:B---3--:R-:W-:Y:S02]  /*10a0*/  IMAD R12, R9, R25, R12 ;  /* 0x00000019090c7224 */ /* 0x008fe400078e020c */
[----:B------:R-:W-:-:S05]  /*10b0*/  IMAD R7, R7, R18, R10 ;  /* 0x0000001207077224 */ /* 0x000fca00078e020a */
[----:B------:R-:W-:Y:S02]  /*10c0*/  SEL R11, R7, R12, !P3 ;  /* 0x0000000c070b7207 */ /* 0x000fe40005800000 */
[----:B------:R-:W-:Y:S01]  /*10d0*/  SEL R10, R12, R7, !P3 ;  /* 0x000000070c0a7207 */ /* 0x000fe20005800000 */
[----:B------:R-:W-:-:S07]  /*10e0*/  IMAD.MOV.U32 R7, RZ, RZ, R28 ;  /* 0x000000ffff077224 */ /* 0x000fce00078e001c */
.L_x_9:
[----:B------:R-:W-:-:S08]  /*10f0*/  NOP ;  /* 0x0000000000007918 */ /* 0x000fd00000000000 */
[----:B------:R-:W0:Y:S02]  /*1100*/  USETMAXREG.TRY_ALLOC.CTAPOOL UP0, 0xe8 ;  /* 0x000000e8000079c8 */ /* 0x000e240008000600 */
[----:B0-----:R-:W-:-:S13]  /*1110*/  PLOP3.LUT P0, PT, PT, PT, UP0, 0x80, 0x0 ;  /* 0x000000000000781c */ /* 0x001fda0003f0f008 */
[----:B------:R-:W-:Y:S05]  /*1120*/  @!P0 BRA `(.L_x_9) ;  /* 0xfffffffc00f08947 */ /* 0x000fea000383ffff */
[----:B------:R-:W-:Y:S01]  /*1130*/  ULDC.64 UR4, c[0x0][0x598] ;  /* 0x0001660000047ab9 */ /* 0x000fe20000000a00 */
[----:B------:R-:W-:Y:S01]  /*1140*/  ULDC.64 UR16, c[0x0][0x208] ;  /* 0x0000820000107ab9 */ /* 0x000fe20000000a00 */
[----:B------:R-:W-:-:S04]  /*1150*/  ISETP.NE.U32.AND P0, PT, RZ, UR4, PT ;  /* 0x00000004ff007c0c */ /* 0x000fc8000bf05070 */
[----:B------:R-:W-:-:S13]  /*1160*/  ISETP.NE.AND.EX P0, PT, RZ, UR5, PT, P0 ;  /* 0x00000005ff007c0c */ /* 0x000fda000bf05300 */
[----:B------:R-:W-:Y:S05]  /*1170*/  @!P0 BRA `(.L_x_12) ;  /* 0x00000000001c8947 */ /* 0x000fea0003800000 */
[----:B------:R-:W0:Y:S02]  /*1180*/  LDC.64 R8, c[0x0][0x598] ;  /* 0x00016600ff087b82 */ /* 0x000e240000000a00 */
[----:B0-----:R-:W2:Y:S02]  /*1190*/  LDG.E.64 R8, desc[UR16][R8.64] ;  /* 0x0000001008087981 */ /* 0x001ea4000c1e1b00 */
[----:B--2---:R-:W-:-:S04]  /*11a0*/  ISETP.NE.U32.AND P0, PT, R8, RZ, PT ;  /* 0x000000ff0800720c */ /* 0x004fc80003f05070 */
[----:B------:R-:W-:-:S13]  /*11b0*/  ISETP.NE.AND.EX P0, PT, R9, RZ, PT, P0 ;  /* 0x000000ff0900720c */ /* 0x000fda0003f05300 */
[----:B------:R-:W-:Y:S05]  /*11c0*/  @!P0 BRA `(.L_x_12) ;  /* 0x0000000000088947 */ /* 0x000fea0003800000 */
[----:B------:R0:W5:Y:S01]  /*11d0*/  LD.E R8, desc[UR16][R8.64] ;  /* 0x0000001008087980 */ /* 0x000162000c101900 */
[----:B------:R-:W-:Y:S05]  /*11e0*/  BRA `(.L_x_13) ;  /* 0x0000000000207947 */ /* 0x000fea0003800000 */
.L_x_12:
[----:B------:R-:W-:Y:S02]  /*11f0*/  ULDC.64 UR4, c[0x0][0x588] ;  /* 0x0001620000047ab9 */ /* 0x000fe40000000a00 */
[----:B------:R-:W-:-:S04]  /*1200*/  ISETP.NE.U32.AND P0, PT, RZ, UR4, PT ;  /* 0x00000004ff007c0c */ /* 0x000fc8000bf05070 */
[----:B------:R-:W-:-:S13]  /*1210*/  ISETP.NE.AND.EX P0, PT, RZ, UR5, PT, P0 ;  /* 0x00000005ff007c0c */ /* 0x000fda000bf05300 */
[----:B------:R-:W-:Y:S05]  /*1220*/  @!P0 BRA `(.L_x_14) ;  /* 0x00000000000c8947 */ /* 0x000fea0003800000 */
[----:B------:R-:W0:Y:S02]  /*1230*/  LDC.64 R8, c[0x0][0x588] ;  /* 0x00016200ff087b82 */ /* 0x000e240000000a00 */
[----:B0-----:R1:W5:Y:S01]  /*1240*/  LDG.E R8, desc[UR16][R8.64] ;  /* 0x0000001008087981 */ /* 0x001362000c1e1900 */
[----:B------:R-:W-:Y:S05]  /*1250*/  BRA `(.L_x_13) ;  /* 0x0000000000047947 */ /* 0x000fea0003800000 */
.L_x_14:
[----:B------:R-:W2:Y:S02]  /*1260*/  LDC R8, c[0x0][0x580] ;  /* 0x00016000ff087b82 */ /* 0x000ea40000000800 */
.L_x_13:
[----:B------:R-:W-:Y:S02]  /*1270*/  ULDC.64 UR4, c[0x0][0x5a0] ;  /* 0x0001680000047ab9 */ /* 0x000fe40000000a00 */
[----:B------:R-:W-:-:S04]  /*1280*/  ISETP.NE.U32.AND P0, PT, RZ, UR4, PT ;  /* 0x00000004ff007c0c */ /* 0x000fc8000bf05070 */
[----:B------:R-:W-:-:S13]  /*1290*/  ISETP.NE.AND.EX P0, PT, RZ, UR5, PT, P0 ;  /* 0x00000005ff007c0c */ /* 0x000fda000bf05300 */
[----:B------:R-:W-:Y:S05]  /*12a0*/  @!P0 BRA `(.L_x_15) ;  /* 0x00000000001c8947 */ /* 0x000fea0003800000 */
[----:B------:R-:W3:Y:S02]  /*12b0*/  LDC.64 R12, c[0x0][0x5a0] ;  /* 0x00016800ff0c7b82 */ /* 0x000ee40000000a00 */
[----:B---3--:R-:W3:Y:S02]  /*12c0*/  LDG.E.64 R12, desc[UR16][R12.64] ;  /* 0x000000100c0c7981 */ /* 0x008ee4000c1e1b00 */
[----:B---3--:R-:W-:-:S04]  /*12d0*/  ISETP.NE.U32.AND P0, PT, R12, RZ, PT ;  /* 0x000000ff0c00720c */ /* 0x008fc80003f05070 */
[----:B------:R-:W-:-:S13]  /*12e0*/  ISETP.NE.AND.EX P0, PT, R13, RZ, PT, P0 ;  /* 0x000000ff0d00720c */ /* 0x000fda0003f05300 */
[----:B------:R-:W-:Y:S05]  /*12f0*/  @!P0 BRA `(.L_x_15) ;  /* 0x0000000000088947 */ /* 0x000fea0003800000 */
[----:B01----:R0:W5:Y:S01]  /*1300*/  LD.E R9, desc[UR16][R12.64] ;  /* 0x000000100c097980 */ /* 0x003162000c101900 */
[----:B------:R-:W-:Y:S05]  /*1310*/  BRA `(.L_x_16) ;  /* 0x0000000000207947 */ /* 0x000fea0003800000 */
.L_x_15:
[----:B------:R-:W-:Y:S02]  /*1320*/  ULDC.64 UR4, c[0x0][0x590] ;  /* 0x0001640000047ab9 */ /* 0x000fe40000000a00 */
[----:B------:R-:W-:-:S04]  /*1330*/  ISETP.NE.U32.AND P0, PT, RZ, UR4, PT ;  /* 0x00000004ff007c0c */ /* 0x000fc8000bf05070 */
[----:B------:R-:W-:-:S13]  /*1340*/  ISETP.NE.AND.EX P0, PT, RZ, UR5, PT, P0 ;  /* 0x00000005ff007c0c */ /* 0x000fda000bf05300 */
[----:B------:R-:W-:Y:S05]  /*1350*/  @!P0 BRA `(.L_x_17) ;  /* 0x00000000000c8947 */ /* 0x000fea0003800000 */
[----:B------:R-:W0:Y:S02]  /*1360*/  LDC.64 R12, c[0x0][0x590] ;  /* 0x00016400ff0c7b82 */ /* 0x000e240000000a00 */
[----:B01----:R1:W5:Y:S01]  /*1370*/  LDG.E R9, desc[UR16][R12.64] ;  /* 0x000000100c097981 */ /* 0x003362000c1e1900 */
[----:B------:R-:W-:Y:S05]  /*1380*/  BRA `(.L_x_16) ;  /* 0x0000000000047947 */ /* 0x000fea0003800000 */
.L_x_17:
[----:B01----:R-:W3:Y:S02]  /*1390*/  LDC R9, c[0x0][0x584] ;  /* 0x00016100ff097b82 */ /* 0x003ee40000000800 */
.L_x_16:
[----:B------:R-:W-:-:S13]  /*13a0*/  LOP3.LUT P0, RZ, R14, 0xff, RZ, 0xc0, !PT ;  /* 0x000000ff0eff7812 */ /* 0x000fda000780c0ff */
[----:B------:R-:W-:Y:S05]  /*13b0*/  @!P0 EXIT ;  /* 0x000000000000894d */ /* 0x000fea0003800000 */
[----:B------:R-:W-:Y:S01]  /*13c0*/  ULDC UR4, c[0x0][0x28c] ;  /* 0x0000a30000047ab9 */ /* 0x000fe20000000800 */
[----:B------:R-:W-:Y:S01]  /*13d0*/  LOP3.LUT R144, R4, 0x1, RZ, 0xfc, !PT ;  /* 0x0000000104907812 */ /* 0x000fe200078efcff */
[----:B------:R-:W-:-:S04]  /*13e0*/  UIADD3 UR4, UR4, 0x1f, URZ ;  /* 0x0000001f04047890 */ /* 0x000fc8000fffe03f */
[----:B------:R-:W-:-:S04]  /*13f0*/  USHF.R.S32.HI UR5, URZ, 0x1f, UR4 ;  /* 0x0000001f3f057899 */ /* 0x000fc80008011404 */
[----:B------:R-:W-:-:S03]  /*1400*/  ULEA.HI UR5, UR5, UR4, URZ, 0x5 ;  /* 0x0000000405057291 */ /* 0x000fc6000f8f283f */
[----:B------:R-:W-:Y:S01]  /*1410*/  UMOV UR4, URZ ;  /* 0x0000003f00047c82 */ /* 0x000fe20008000000 */
[----:B------:R-:W-:-:S03]  /*1420*/  USHF.R.S32.HI UR9, URZ, 0x5, UR5 ;  /* 0x000000053f097899 */ /* 0x000fc60008011405 */
[----:B------:R-:W-:-:S09]  /*1430*/  UMOV UR5, URZ ;  /* 0x0000003f00057c82 */ /* 0x000fd20008000000 */
.L_x_172:
[----:B01----:R-:W-:Y:S01]  /*1440*/  LOP3.LUT R12, R0, 0x80, RZ, 0xc0, !PT ;  /* 0x00000080000c7812 */ /* 0x003fe200078ec0ff */
[----:B------:R-:W0:Y:S01]  /*1450*/  S2UR UR13, SR_CgaCtaId ;  /* 0x00000000000d79c3 */ /* 0x000e220000008800 */
[----:B------:R-:W-:Y:S01]  /*1460*/  UMOV UR12, 0x400 ;  /* 0x00000400000c7882 */ /* 0x000fe20000000000 */
[----:B------:R-:W-:Y:S01]  /*1470*/  UMOV UR6, URZ ;  /* 0x0000003f00067c82 */ /* 0x000fe20008000000 */
[----:B------:R-:W-:Y:S01]  /*1480*/  SHF.R.U32.HI R12, RZ, 0x7, R12 ;  /* 0x00000007ff0c7819 */ /* 0x000fe2000001160c */
[----:B------:R-:W-:Y:S01]  /*1490*/  UMOV UR7, URZ ;  /* 0x0000003f00077c82 */ /* 0x000fe20008000000 */
[----:B------:R-:W-:Y:S01]  /*14a0*/  UMOV UR18, UR5 ;  /* 0x0000000500127c82 */ /* 0x000fe20008000000 */
[----:B------:R-:W-:Y:S02]  /*14b0*/  CS2R R20, SRZ ;  /* 0x0000000000147805 */ /* 0x000fe4000001ff00 */
[----:B------:R-:W-:Y:S01]  /*14c0*/  CS2R R18, SRZ ;  /* 0x0000000000127805 */ /* 0x000fe2000001ff00 */
[----:B------:R-:W1:Y:S01]  /*14d0*/  LDC R13, c[0x0][0x28c] ;  /* 0x0000a300ff0d7b82 */ /* 0x000e620000000800 */
[----:B----4-:R-:W4:Y:S01]  /*14e0*/  SHFL.IDX PT, R12, R12, RZ, 0x1f ;  /* 0x00001fff0c0c7589 */ /* 0x010f2200000e0000 */
[----:B------:R-:W-:-:S02]  /*14f0*/  CS2R R22, SRZ ;  /* 0x0000000000167805 */ /* 0x000fc4000001ff00 */
[----:B------:R-:W-:Y:S02]  /*1500*/  CS2R R88, SRZ ;  /* 0x0000000000587805 */ /* 0x000fe4000001ff00 */
[----:B------:R-:W-:Y:S02]  /*1510*/  CS2R R90, SRZ ;  /* 0x00000000005a7805 */ /* 0x000fe4000001ff00 */
[----:B------:R-:W-:Y:S02]  /*1520*/  CS2R R92, SRZ ;  /* 0x00000000005c7805 */ /* 0x000fe4000001ff00 */
[----:B------:R-:W-:Y:S02]  /*1530*/  CS2R R94, SRZ ;  /* 0x00000000005e7805 */ /* 0x000fe4000001ff00 */
[----:B------:R-:W-:Y:S02]  /*1540*/  CS2R R98, SRZ ;  /* 0x0000000000627805 */ /* 0x000fe4000001ff00 */
        /* <DEDUP_REMOVED lines=16> */
[----:B-1----:R-:W-:Y:S02]  /*1650*/  ISETP.GE.AND P0, PT, R13, 0x1, PT ;  /* 0x000000010d00780c */ /* 0x002fe40003f06270 */
[----:B------:R-:W-:Y:S02]  /*1660*/  CS2R R130, SRZ ;  /* 0x0000000000827805 */ /* 0x000fe4000001ff00 */
[----:B----4-:R-:W-:-:S02]  /*1670*/  R2UR UR8, R12 ;  /* 0x000000000c0872ca */ /* 0x010fc400000e0000 */
[----:B------:R-:W-:Y:S02]  /*1680*/  CS2R R132, SRZ ;  /* 0x0000000000847805 */ /* 0x000fe4000001ff00 */
[----:B------:R-:W-:Y:S02]  /*1690*/  CS2R R134, SRZ ;  /* 0x0000000000867805 */ /* 0x000fe4000001ff00 */
[----:B------:R-:W-:Y:S02]  /*16a0*/  CS2R R136, SRZ ;  /* 0x0000000000887805 */ /* 0x000fe4000001ff00 */
[----:B------:R-:W-:Y:S02]  /*16b0*/  CS2R R138, SRZ ;  /* 0x00000000008a7805 */ /* 0x000fe4000001ff00 */
[----:B------:R-:W-:Y:S02]  /*16c0*/  CS2R R140, SRZ ;  /* 0x00000000008c7805 */ /* 0x000fe4000001ff00 */
[----:B------:R-:W-:Y:S01]  /*16d0*/  CS2R R142, SRZ ;  /* 0x00000000008e7805 */ /* 0x000fe2000001ff00 */
[----:B------:R-:W-:Y:S01]  /*16e0*/  IMAD.MOV.U32 R145, RZ, RZ, RZ ;  /* 0x000000ffff917224 */ /* 0x000fe200078e00ff */
[----:B------:R-:W-:Y:S01]  /*16f0*/  CS2R R56, SRZ ;  /* 0x0000000000387805 */ /* 0x000fe2000001ff00 */
[----:B------:R-:W-:Y:S01]  /*1700*/  IMAD.MOV.U32 R147, RZ, RZ, RZ ;  /* 0x000000ffff937224 */ /* 0x000fe200078e00ff */
[----:B------:R-:W-:Y:S01]  /*1710*/  CS2R R58, SRZ ;  /* 0x00000000003a7805 */ /* 0x000fe2000001ff00 */
[----:B------:R-:W-:Y:S01]  /*1720*/  IMAD.U32 R16, RZ, RZ, UR4 ;  /* 0x00000004ff107e24 */ /* 0x000fe2000f8e00ff */
[----:B------:R-:W-:Y:S01]  /*1730*/  CS2R R60, SRZ ;  /* 0x00000000003c7805 */ /* 0x000fe2000001ff00 */
[----:B------:R-:W-:Y:S01]  /*1740*/  ULEA.HI UR10, UR8, UR8, URZ, 0x1 ;  /* 0x00000008080a7291 */ /* 0x000fe2000f8f083f */
[----:B------:R-:W-:-:S02]  /*1750*/  CS2R R62, SRZ ;  /* 0x00000000003e7805 */ /* 0x000fc4000001ff00 */
[----:B------:R-:W-:Y:S02]  /*1760*/  CS2R R64, SRZ ;  /* 0x0000000000407805 */ /* 0x000fe4000001ff00 */
[----:B------:R-:W-:Y:S01]  /*1770*/  CS2R R66, SRZ ;  /* 0x0000000000427805 */ /* 0x000fe2000001ff00 */
[----:B------:R-:W-:Y:S01]  /*1780*/  ULOP3.LUT UR11, UR10, 0x1ffffe, URZ, 0xc0, !UPT ;  /* 0x001ffffe0a0b7892 */ /* 0x000fe2000f8ec03f */
[----:B------:R-:W-:Y:S01]  /*1790*/  CS2R R68, SRZ ;  /* 0x0000000000447805 */ /* 0x000fe2000001ff00 */
[----:B0-----:R-:W-:Y:S01]  /*17a0*/  ULEA UR10, UR13, UR12, 0x18 ;  /* 0x0000000c0d0a7291 */ /* 0x001fe2000f8ec03f */
[----:B------:R-:W-:Y:S01]  /*17b0*/  CS2R R70, SRZ ;  /* 0x0000000000467805 */ /* 0x000fe2000001ff00 */
[----:B------:R-:W-:Y:S01]  /*17c0*/  UIADD3 UR11, UR8, -UR11, URZ ;  /* 0x8000000b080b7290 */ /* 0x000fe2000fffe03f */
[----:B------:R-:W-:Y:S02]  /*17d0*/  CS2R R72, SRZ ;  /* 0x0000000000487805 */ /* 0x000fe4000001ff00 */
[----:B------:R-:W-:Y:S01]  /*17e0*/  CS2R R74, SRZ ;  /* 0x00000000004a7805 */ /* 0x000fe2000001ff00 */
[----:B------:R-:W-:Y:S01]  /*17f0*/  UMOV UR8, URZ ;  /* 0x0000003f00087c82 */ /* 0x000fe20008000000 */
[----:B------:R-:W-:Y:S01]  /*1800*/  ULEA UR11, UR11, UR10, 0xb ;  /* 0x0000000a0b0b7291 */ /* 0x000fe2000f8e583f */
[----:B------:R-:W-:-:S02]  /*1810*/  CS2R R76, SRZ ;  /* 0x00000000004c7805 */ /* 0x000fc4000001ff00 */
[----:B------:R-:W-:Y:S02]  /*1820*/  CS2R R78, SRZ ;  /* 0x00000000004e7805 */ /* 0x000fe4000001ff00 */
[----:B------:R-:W-:Y:S01]  /*1830*/  CS2R R80, SRZ ;  /* 0x0000000000507805 */ /* 0x000fe2000001ff00 */
[----:B------:R-:W-:Y:S01]  /*1840*/  UIADD3 UR11, UR11, 0x280, URZ ;  /* 0x000002800b0b7890 */ /* 0x000fe2000fffe03f */
[----:B------:R-:W-:Y:S02]  /*1850*/  CS2R R82, SRZ ;  /* 0x0000000000527805 */ /* 0x000fe4000001ff00 */
[----:B------:R-:W-:Y:S02]  /*1860*/  CS2R R84, SRZ ;  /* 0x0000000000547805 */ /* 0x000fe4000001ff00 */
[----:B------:R-:W-:Y:S01]  /*1870*/  CS2R R86, SRZ ;  /* 0x0000000000567805 */ /* 0x000fe2000001ff00 */
[----:B------:R-:W-:Y:S01]  /*1880*/  USHF.R.U32.HI UR11, URZ, 0x4, UR11 ;  /* 0x000000043f0b7899 */ /* 0x000fe2000801160b */
[----:B------:R-:W-:-:S02]  /*1890*/  CS2R R24, SRZ ;  /* 0x0000000000187805 */ /* 0x000fc4000001ff00 */
[----:B------:R-:W-:Y:S02]  /*18a0*/  CS2R R26, SRZ ;  /* 0x00000000001a7805 */ /* 0x000fe4000001ff00 */
[----:B------:R-:W-:Y:S01]  /*18b0*/  CS2R R28, SRZ ;  /* 0x00000000001c7805 */ /* 0x000fe2000001ff00 */
[----:B------:R-:W-:Y:S01]  /*18c0*/  ULOP3.LUT UR11, UR11, 0x3fff, URZ, 0xc0, !UPT ;  /* 0x00003fff0b0b7892 */ /* 0x000fe2000f8ec03f */
        /* <DEDUP_REMOVED lines=12> */
[----:B------:R-:W-:Y:S01]  /*1990*/  CS2R R54, SRZ ;  /* 0x0000000000367805 */ /* 0x000fe2000001ff00 */
[----:B--23--:R-:W-:Y:S06]  /*19a0*/  @!P0 BRA `(.L_x_18) ;  /* 0x0000000800308947 */ /* 0x00cfec0003800000 */
[----:B------:R-:W-:-:S13]  /*19b0*/  ISETP.NE.AND P1, PT, R144, 0x3, PT ;  /* 0x000000039000780c */ /* 0x000fda0003f25270 */
[----:B------:R-:W-:Y:S05]  /*19c0*/  @!P1 BRA `(.L_x_19) ;  /* 0x0000000000049947 */ /* 0x000fea0003800000 */
[----:B------:R-:W-:Y:S01]  /*19d0*/  BPT.TRAP 0x1 ;  /* 0x000000040000795c */ /* 0x000fe20000300000 */
.L_x_19:
[----:B------:R-:W-:Y:S01]  /*19e0*/  ULEA UR7, UR5, UR10, 0x3 ;  /* 0x0000000a05077291 */ /* 0x000fe2000f8e183f */
[----:B------:R-:W-:-:S05]  /*19f0*/  IMAD.U32 R12, RZ, RZ, UR4 ;  /* 0x00000004ff0c7e24 */ /* 0x000fca000f8e00ff */
[----:B------:R-:W-:-:S04]  /*1a00*/  SHF.L.U32 R12, R12, 0x1f, RZ ;  /* 0x0000001f0c0c7819 */ /* 0x000fc800000006ff */
[----:B------:R0:W1:Y:S01]  /*1a10*/  SYNCS.PHASECHK.TRANS64.TRYWAIT P0, [UR7], R12 ;  /* 0x0000000cff0075a7 */ /* 0x0000620008000147 */
[----:B------:R-:W-:Y:S05]  /*1a20*/  @!P1 BRA `(.L_x_20) ;  /* 0x0000000000049947 */ /* 0x000fea0003800000 */
[----:B------:R-:W-:Y:S01]  /*1a30*/  BPT.TRAP 0x1 ;  /* 0x000000040000795c */ /* 0x000fe20000300000 */
.L_x_20:
[----:B------:R-:W-:Y:S01]  /*1a40*/  UMOV UR6, 0x1 ;  /* 0x0000000100067882 */ /* 0x000fe20000000000 */
[----:B------:R-:W-:Y:S01]  /*1a50*/  IMAD.MOV.U32 R20, RZ, RZ, RZ ;  /* 0x000000ffff147224 */ /* 0x000fe200078e00ff */
[----:B-1----:R-:W-:Y:S06]  /*1a60*/  @P0 BRA `(.L_x_21) ;  /* 0x0000000000080947 */ /* 0x002fec0003800000 */
[----:B------:R-:W1:Y:S02]  /*1a70*/  SYNCS.PHASECHK.TRANS64.TRYWAIT P0, [UR7], R12 ;  /* 0x0000000cff0075a7 */ /* 0x000e640008000147 */
[----:B-1----:R-:W-:Y:S05]  /*1a80*/  @!P0 BRA `(.L_x_22) ;  /* 0x0000008400d08947 */ /* 0x002fea0003800000 */
.L_x_21:
[----:B------:R-:W-:Y:S01]  /*1a90*/  UIADD3 UR7, UR10, 0x2c280, URZ ;  /* 0x0002c2800a077890 */ /* 0x000fe2000fffe03f */
[----:B------:R-:W-:Y:S01]  /*1aa0*/  WARPGROUP.ARRIVE ;  /* 0x00000000000079c5 */ /* 0x000fe20000000000 */
[----:B------:R-:W-:Y:S01]  /*1ab0*/  ULOP3.LUT UR12, UR11, 0x10000, URZ, 0xfc, !UPT ;  /* 0x000100000b0c7892 */ /* 0x000fe2000f8efc3f */
[----:B------:R-:W-:Y:S01]  /*1ac0*/  IMAD.MOV.U32 R21, RZ, RZ, RZ ;  /* 0x000000ffff157224 */ /* 0x000fe200078e00ff */
[----:B------:R-:W-:Y:S01]  /*1ad0*/  USHF.R.U32.HI UR7, URZ, 0x4, UR7 ;  /* 0x000000043f077899 */ /* 0x000fe20008011607 */
[----:B------:R-:W-:Y:S01]  /*1ae0*/  CS2R R18, SRZ ;  /* 0x0000000000127805 */ /* 0x000fe2000001ff00 */
[----:B------:R-:W-:Y:S01]  /*1af0*/  ULEA UR12, UR5, UR12, 0x9 ;  /* 0x0000000c050c7291 */ /* 0x000fe2000f8e483f */
[----:B------:R-:W-:Y:S01]  /*1b00*/  CS2R R22, SRZ ;  /* 0x0000000000167805 */ /* 0x000fe2000001ff00 */
[----:B------:R-:W-:Y:S01]  /*1b10*/  ULOP3.LUT UR7, UR7, 0x3fff, URZ, 0xc0, !UPT ;  /* 0x00003fff07077892 */ /* 0x000fe2000f8ec03f */
[----:B------:R-:W-:Y:S01]  /*1b20*/  CS2R R88, SRZ ;  /* 0x0000000000587805 */ /* 0x000fe2000001ff00 */
[----:B------:R-:W-:Y:S01]  /*1b30*/  UMOV UR13, 0xc0000010 ;  /* 0xc0000010000d7882 */ /* 0x000fe20000000000 */
[----:B------:R-:W-:Y:S01]  /*1b40*/  UMOV UR15, 0xc0000010 ;  /* 0xc0000010000f7882 */ /* 0x000fe20000000000 */
[----:B------:R-:W-:Y:S01]  /*1b50*/  ULOP3.LUT UR7, UR7, 0x10000, URZ, 0xfc, !UPT ;  /* 0x0001000007077892 */ /* 0x000fe2000f8efc3f */
[----:B------:R-:W-:-:S02]  /*1b60*/  CS2R R90, SRZ ;  /* 0x00000000005a7805 */ /* 0x000fc4000001ff00 */
[----:B------:R-:W-:Y:S02]  /*1b70*/  CS2R R92, SRZ ;  /* 0x00000000005c7805 */ /* 0x000fe4000001ff00 */
[----:B------:R-:W-:Y:S01]  /*1b80*/  CS2R R94, SRZ ;  /* 0x00000000005e7805 */ /* 0x000fe2000001ff00 */
[----:B------:R-:W-:Y:S01]  /*1b90*/  ULEA UR14, UR5, UR7, 0x7 ;  /* 0x00000007050e7291 */ /* 0x000fe2000f8e383f */
[----:B------:R-:W-:Y:S01]  /*1ba0*/  CS2R R98, SRZ ;  /* 0x0000000000627805 */ /* 0x000fe2000001ff00 */
[----:B------:R-:W-:Y:S01]  /*1bb0*/  UIADD3 UR7, UR12, 0x100, URZ ;  /* 0x000001000c077890 */ /* 0x000fe2000fffe03f */
[----:B------:R-:W-:Y:S02]  /*1bc0*/  CS2R R96, SRZ ;  /* 0x0000000000607805 */ /* 0x000fe4000001ff00 */
[----:B------:R-:W-:Y:S02]  /*1bd0*/  CS2R R100, SRZ ;  /* 0x0000000000647805 */ /* 0x000fe4000001ff00 */
[----:B------:R-:W-:-:S02]  /*1be0*/  CS2R R102, SRZ ;  /* 0x0000000000667805 */ /* 0x000fc4000001ff00 */
[----:B------:R-:W-:Y:S02]  /*1bf0*/  CS2R R104, SRZ ;  /* 0x0000000000687805 */ /* 0x000fe4000001ff00 */
[----:B------:R-:W-:Y:S02]  /*1c00*/  CS2R R106, SRZ ;  /* 0x00000000006a7805 */ /* 0x000fe4000001ff00 */
[----:B------:R-:W-:Y:S01]  /*1c10*/  CS2R R110, SRZ ;  /* 0x00000000006e7805 */ /* 0x000fe2000001ff00 */
[----:B------:R-:W-:Y:S01]  /*1c20*/  QGMMA.64x64x32.F32.E5M2.E5M2 R56, gdesc[UR12], RZ, !UPT ;  /* 0x00e000000c3879f3 */ /* 0x000fe2000c7038ff */
[----:B------:R-:W-:Y:S01]  /*1c30*/  UMOV UR12, UR7 ;  /* 0x00000007000c7c82 */ /* 0x000fe20008000000 */
[----:B------:R-:W-:Y:S01]  /*1c40*/  ULDC UR7, c[0x0][0x50c] ;  /* 0x0001430000077ab9 */ /* 0x000fe20000000800 */
[----:B------:R-:W-:Y:S01]  /*1c50*/  UMOV UR13, 0xc0000010 ;  /* 0xc0000010000d7882 */ /* 0x000fe20000000000 */
[----:B------:R-:W-:Y:S01]  /*1c60*/  UISETP.NE.AND UP0, UPT, UR7, 0x1, UPT ;  /* 0x000000010700788c */ /* 0x000fe2000bf05270 */
[----:B------:R-:W-:Y:S01]  /*1c70*/  QGMMA.64x64x32.F32.E5M2.E5M2 R24, gdesc[UR12], RZ, !UPT, gsb0 ;  /* 0x00e000000c1879f3 */ /* 0x000fe2000c0038ff */
[----:B------:R-:W-:-:S02]  /*1c80*/  CS2R R108, SRZ ;  /* 0x00000000006c7805 */ /* 0x000fc4000001ff00 */
[----:B------:R-:W-:Y:S01]  /*1c90*/  CS2R R112, SRZ ;  /* 0x0000000000707805 */ /* 0x000fe2000001ff00 */
[----:B------:R-:W-:Y:S01]  /*1ca0*/  USEL UR7, URZ, 0x1, UP0 ;  /* 0x000000013f077887 */ /* 0x000fe20008000000 */
[----:B------:R-:W-:Y:S02]  /*1cb0*/  CS2R R114, SRZ ;  /* 0x0000000000727805 */ /* 0x000fe4000001ff00 */
[----:B------:R-:W-:Y:S02]  /*1cc0*/  CS2R R116, SRZ ;  /* 0x0000000000747805 */ /* 0x000fe4000001ff00 */
[----:B------:R-:W-:Y:S02]  /*1cd0*/  CS2R R118, SRZ ;  /* 0x0000000000767805 */ /* 0x000fe4000001ff00 */
[----:B------:R-:W-:Y:S02]  /*1ce0*/  CS2R R120, SRZ ;  /* 0x0000000000787805 */ /* 0x000fe4000001ff00 */
[----:B------:R-:W-:-:S02]  /*1cf0*/  CS2R R122, SRZ ;  /* 0x00000000007a7805 */ /* 0x000fc4000001ff00 */
[----:B------:R-:W-:Y:S02]  /*1d00*/  ISETP.NE.AND P0, PT, RZ, UR7, PT ;  /* 0x00000007ff007c0c */ /* 0x000fe4000bf05270 */
        /* <DEDUP_REMOVED lines=9> */
[----:B------:R-:W-:Y:S01]  /*1da0*/  CS2R R142, SRZ ;  /* 0x00000000008e7805 */ /* 0x000fe2000001ff00 */
[----:B------:R-:W-:Y:S02]  /*1db0*/  IMAD.MOV.U32 R145, RZ, RZ, RZ ;  /* 0x000000ffff917224 */ /* 0x000fe400078e00ff */
[----:B------:R-:W-:Y:S01]  /*1dc0*/  IMAD.MOV.U32 R147, RZ, RZ, RZ ;  /* 0x000000ffff937224 */ /* 0x000fe200078e00ff */
[----:B------:R-:W-:Y:S06]  /*1dd0*/  @!P0 BRA `(.L_x_23) ;  /* 0x0000000400088947 */ /* 0x000fec0003800000 */
[----:B------:R-:W-:Y:S02]  /*1de0*/  WARPGROUP.DEPBAR.LE gsb0, 0x0 ;  /* 0x00008000000079c5 */ /* 0x000fe40000010000 */
[----:B------:R-:W-:-:S01]  /*1df0*/  FADD R147, RZ, R56 ;  /* 0x00000038ff937221 */ /* 0x000fc20000000000 */
[----:B------:R-:W-:Y:S01]  /*1e00*/  FADD R142, RZ, R57 ;  /* 0x00000039ff8e7221 */ /* 0x000fe20000000000 */
        /* <DEDUP_REMOVED lines=62> */
[----:B------:R-:W-:-:S06]  /*21f0*/  UMOV UR6, URZ ;  /* 0x0000003f00067c82 */ /* 0x000fcc0008000000 */
.L_x_23:
[----:B------:R-:W-:-:S04]  /*2200*/  UIADD3 UR18, UR5, 0x1, URZ ;  /* 0x0000000105127890 */ /* 0x000fc8000fffe03f */
[----:B------:R-:W-:-:S04]  /*2210*/  UISETP.NE.AND UP0, UPT, UR18, 0x16, UPT ;  /* 0x000000161200788c */ /* 0x000fc8000bf05270 */
[----:B------:R-:W-:Y:S02]  /*2220*/  USEL UR8, URZ, 0x1, UP0 ;  /* 0x000000013f087887 */ /* 0x000fe40008000000 */
[----:B------:R-:W-:Y:S02]  /*2230*/  USEL UR18, UR18, URZ, UP0 ;  /* 0x0000003f12127287 */ /* 0x000fe40008000000 */
[----:B------:R-:W-:-:S06]  /*2240*/  ULOP3.LUT UR8, UR4, UR8, URZ, 0x3c, !UPT ;  /* 0x0000000804087292 */ /* 0x000fcc000f8e3c3f */
[----:B------:R-:W-:Y:S01]  /*2250*/  IMAD.U32 R16, RZ, RZ, UR8 ;  /* 0x00000008ff107e24 */ /* 0x000fe2000f8e00ff */
[----:B------:R-:W-:-:S06]  /*2260*/  UMOV UR8, 0x1 ;  /* 0x0000000100087882 */ /* 0x000fcc0000000000 */
.L_x_18:
[----:B------:R-:W-:-:S04]  /*2270*/  UISETP.LT.AND UP0, UPT, UR9, 0x1, UPT ;  /* 0x000000010900788c */ /* 0x000fc8000bf01270 */
[----:B------:R-:W-:-:S04]  /*2280*/  USEL UR12, UR9, 0x1, UP0 ;  /* 0x00000001090c7887 */ /* 0x000fc80008000000 */
[----:B------:R-:W-:-:S04]  /*2290*/  UIADD3 UR12, UR9, -UR12, URZ ;  /* 0x8000000c090c7290 */ /* 0x000fc8000fffe03f */
[----:B------:R-:W-:-:S06]  /*22a0*/  UISETP.GE.AND UP0, UPT, UR12, 0x1, UPT ;  /* 0x000000010c00788c */ /* 0x000fcc000bf06270 */
[----:B------:R-:W-:-:S13]  /*22b0*/  PLOP3.LUT P0, PT, PT, PT, UP0, 0x80, 0x0 ;  /* 0x000000000000781c */ /* 0x000fda0003f0f008 */
[----:B------:R-:W-:Y:S05]  /*22c0*/  @!P0 BRA `(.L_x_24) ;  /* 0x0000000800048947 */ /* 0x000fea0003800000 */
[----:B01----:R-:W-:Y:S01]  /*22d0*/  IMAD.U32 R12, RZ, RZ, UR12 ;  /* 0x0000000cff0c7e24 */ /* 0x003fe2000f8e00ff */
[----:B------:R-:W-:Y:S01]  /*22e0*/  ULDC UR19, c[0x0][0x50c] ;  /* 0x0001430000137ab9 */ /* 0x000fe20000000800 */
[----:B------:R-:W-:-:S07]  /*22f0*/  IMAD.U32 R13, RZ, RZ, UR5 ;  /* 0x00000005ff0d7e24 */ /* 0x000fce000f8e00ff */
.L_x_32:
[----:B------:R-:W-:-:S13]  /*2300*/  ISETP.NE.AND P1, PT, R144, 0x3, PT ;  /* 0x000000039000780c */ /* 0x000fda0003f25270 */
[----:B------:R-:W-:Y:S05]  /*2310*/  @!P1 BRA `(.L_x_25) ;  /* 0x0000000000049947 */ /* 0x000fea0003800000 */
[----:B------:R-:W-:Y:S01]  /*2320*/  BPT.TRAP 0x1 ;  /* 0x000000040000795c */ /* 0x000fe20000300000 */
.L_x_25:
[----:B------:R-:W0:Y:S01]  /*2330*/  S2UR UR12, SR_CgaCtaId ;  /* 0x00000000000c79c3 */ /* 0x000e220000008800 */
[----:B------:R-:W-:Y:S01]  /*2340*/  UMOV UR10, 0x400 ;  /* 0x00000400000a7882 */ /* 0x000fe20000000000 */
[----:B------:R-:W-:Y:S01]  /*2350*/  SHF.L.U32 R14, R16, 0x1f, RZ ;  /* 0x0000001f100e7819 */ /* 0x000fe200000006ff */
[----:B0-----:R-:W-:-:S04]  /*2360*/  ULEA UR10, UR12, UR10, 0x18 ;  /* 0x0000000a0c0a7291 */ /* 0x001fc8000f8ec03f */
[----:B------:R-:W-:-:S09]  /*2370*/  ULEA UR12, UR18, UR10, 0x3 ;  /* 0x0000000a120c7291 */ /* 0x000fd2000f8e183f */
[----:B------:R0:W1:Y:S01]  /*2380*/  SYNCS.PHASECHK.TRANS64.TRYWAIT P0, [UR12], R14 ;  /* 0x0000000eff0075a7 */ /* 0x000062000800014c */
[----:B------:R-:W-:Y:S05]  /*2390*/  @!P1 BRA `(.L_x_26) ;  /* 0x0000000000049947 */ /* 0x000fea0003800000 */
[----:B------:R-:W-:Y:S01]  /*23a0*/  BPT.TRAP 0x1 ;  /* 0x000000040000795c */ /* 0x000fe20000300000 */
.L_x_26:
[----:B-1----:R-:W-:Y:S05]  /*23b0*/  @P0 BRA `(.L_x_27) ;  /* 0x0000000000080947 */ /* 0x002fea0003800000 */
[----:B------:R-:W1:Y:S02]  /*23c0*/  SYNCS.PHASECHK.TRANS64.TRYWAIT P0, [UR12], R14 ;  /* 0x0000000eff0075a7 */ /* 0x000e64000800014c */
[----:B-1----:R-:W-:Y:S05]  /*23d0*/  @!P0 BRA `(.L_x_28) ;  /* 0x0000007c00948947 */ /* 0x002fea0003800000 */
.L_x_27:
[----:B------:R-:W-:Y:S01]  /*23e0*/  UIADD3 UR12, UR10, 0x2c280, URZ ;  /* 0x0002c2800a0c7890 */ /* 0x000fe2000fffe03f */
[----:B------:R-:W-:Y:S01]  /*23f0*/  WARPGROUP.ARRIVE ;  /* 0x00000000000079c5 */ /* 0x000fe20000000000 */
[----:B------:R-:W-:Y:S02]  /*2400*/  UISETP.NE.AND UP0, UPT, UR7, URZ, UPT ;  /* 0x0000003f0700728c */ /* 0x000fe4000bf05270 */
[----:B------:R-:W-:Y:S02]  /*2410*/  USHF.R.U32.HI UR12, URZ, 0x4, UR12 ;  /* 0x000000043f0c7899 */ /* 0x000fe4000801160c */
[----:B------:R-:W-:Y:S02]  /*2420*/  USEL UR8, UR8, URZ, !UP0 ;  /* 0x0000003f08087287 */ /* 0x000fe4000c000000 */
[----:B------:R-:W-:Y:S02]  /*2430*/  ULOP3.LUT UR7, UR12, 0x3fff, URZ, 0xc0, !UPT ;  /* 0x00003fff0c077892 */ /* 0x000fe4000f8ec03f */
[----:B------:R-:W-:-:S02]  /*2440*/  ULOP3.LUT UR12, UR11, 0x10000, URZ, 0xfc, !UPT ;  /* 0x000100000b0c7892 */ /* 0x000fc4000f8efc3f */
[----:B------:R-:W-:Y:S02]  /*2450*/  ULOP3.LUT UR7, UR7, 0x10000, URZ, 0xfc, !UPT ;  /* 0x0001000007077892 */ /* 0x000fe4000f8efc3f */
[----:B------:R-:W-:Y:S02]  /*2460*/  UISETP.NE.U32.AND UP0, UPT, UR8, URZ, UPT ;  /* 0x0000003f0800728c */ /* 0x000fe4000bf05070 */
[----:B------:R-:W-:Y:S02]  /*2470*/  ULEA UR12, UR18, UR12, 0x9 ;  /* 0x0000000c120c7291 */ /* 0x000fe4000f8e483f */
[----:B------:R-:W-:Y:S02]  /*2480*/  ULEA UR14, UR18, UR7, 0x7 ;  /* 0x00000007120e7291 */ /* 0x000fe4000f8e383f */
[----:B------:R-:W-:Y:S01]  /*2490*/  UIADD3 UR7, UR12, 0x100, URZ ;  /* 0x000001000c077890 */ /* 0x000fe2000fffe03f */
[----:B------:R-:W-:Y:S01]  /*24a0*/  UMOV UR13, 0xc0000010 ;  /* 0xc0000010000d7882 */ /* 0x000fe20000000000 */
[----:B------:R-:W-:Y:S01]  /*24b0*/  UMOV UR15, 0xc0000010 ;  /* 0xc0000010000f7882 */ /* 0x000fe20000000000 */
[----:B------:R-:W-:-:S04]  /*24c0*/  UIADD3 UR6, UR6, 0x1, URZ ;  /* 0x0000000106067890 */ /* 0x000fc8000fffe03f */
[----:B------:R-:W-:Y:S01]  /*24d0*/  QGMMA.64x64x32.F32.E5M2.E5M2 R56, gdesc[UR12], R56, UP0 ;  /* 0x00e000000c3879f3 */ /* 0x000fe2000bf03838 */
[----:B------:R-:W-:Y:S01]  /*24e0*/  UMOV UR12, UR7 ;  /* 0x00000007000c7c82 */ /* 0x000fe20008000000 */
[----:B------:R-:W-:Y:S02]  /*24f0*/  UMOV UR13, 0xc0000010 ;  /* 0xc0000010000d7882 */ /* 0x000fe40000000000 */
[----:B------:R-:W-:Y:S01]  /*2500*/  QGMMA.64x64x32.F32.E5M2.E5M2 R24, gdesc[UR12], R24, UP0, gsb0 ;  /* 0x00e000000c1879f3 */ /* 0x000fe2000b803818 */
[----:B------:R-:W-:-:S04]  /*2510*/  UISETP.NE.AND UP0, UPT, UR6, UR19, UPT ;  /* 0x000000130600728c */ /* 0x000fc8000bf05270 */
[----:B------:R-:W-:-:S06]  /*2520*/  USEL UR7, URZ, 0x1, UP0 ;  /* 0x000000013f077887 */ /* 0x000fcc0008000000 */
[----:B------:R-:W-:Y:S01]  /*2530*/  ISETP.NE.AND P0, PT, RZ, UR7, PT ;  /* 0x00000007ff007c0c */ /* 0x000fe2000bf05270 */
[----:B------:R-:W-:-:S12]  /*2540*/  WARPGROUP.DEPBAR.LE gsb0, 0x1 ;  /* 0x00008000000079c5 */ /* 0x000fd80000010100 */
[----:B------:R-:W-:Y:S05]  /*2550*/  @!P0 BRA `(.L_x_29) ;  /* 0x0000000400088947 */ /* 0x000fea0003800000 */
[----:B------:R-:W-:Y:S02]  /*2560*/  WARPGROUP.DEPBAR.LE gsb0, 0x0 ;  /* 0x00008000000079c5 */ /* 0x000fe40000010000 */
[----:B------:R-:W-:-:S01]  /*2570*/  FADD R147, R56, R147 ;  /* 0x0000009338937221 */ /* 0x000fc20000000000 */
[----:B------:R-:W-:Y:S01]  /*2580*/  FADD R142, R57, R142 ;  /* 0x0000008e398e7221 */ /* 0x000fe20000000000 */
        /* <DEDUP_REMOVED lines=62> */
[----:B------:R-:W-:-:S06]  /*2970*/  UMOV UR6, URZ ;  /* 0x0000003f00067c82 */ /* 0x000fcc0008000000 */
.L_x_29:
[----:B------:R-:W-:Y:S05]  /*2980*/  @!P1 BRA `(.L_x_30) ;  /* 0x0000000000049947 */ /* 0x000fea0003800000 */
[----:B------:R-:W-:Y:S01]  /*2990*/  BPT.TRAP 0x1 ;  /* 0x000000040000795c */ /* 0x000fe20000300000 */
.L_x_30:
[----:B------:R-:W-:-:S13]  /*29a0*/  ISETP.NE.AND P0, PT, R6, RZ, PT ;  /* 0x000000ff0600720c */ /* 0x000fda0003f05270 */
[----:B01----:R-:W-:-:S05]  /*29b0*/  @P0 LEA R14, R13, UR10, 0x3 ;  /* 0x0000000a0d0e0c11 */ /* 0x003fca000f8e18ff */
[----:B------:R-:W-:-:S05]  /*29c0*/  @P0 VIADD R14, R14, 0xb0 ;  /* 0x000000b00e0e0836 */ /* 0x000fca0000000000 */
[----:B------:R-:W-:-:S04]  /*29d0*/  @P0 PRMT R14, R5, 0x654, R14 ;  /* 0x00000654050e0816 */ /* 0x000fc8000000000e */
[----:B------:R0:W-:Y:S01]  /*29e0*/  @P0 SYNCS.ARRIVE.TRANS64.RED.A1T0 RZ, [R14+URZ], RZ ;  /* 0x000000ff0eff09a7 */ /* 0x0001e2000810043f */
[----:B------:R-:W-:-:S13]  /*29f0*/  ISETP.GT.U32.AND P0, PT, R4, 0x1, PT ;  /* 0x000000010400780c */ /* 0x000fda0003f04070 */
[----:B0-----:R-:W-:Y:S05]  /*2a00*/  @P0 BRA `(.L_x_31) ;  /* 0x0000000000040947 */ /* 0x001fea0003800000 */
[----:B------:R-:W-:Y:S01]  /*2a10*/  BPT.TRAP 0x1 ;  /* 0x000000040000795c */ /* 0x000fe20000300000 */
.L_x_31:
[----:B------:R-:W-:Y:S01]  /*2a20*/  UIADD3 UR18, UR18, 0x1, URZ ;  /* 0x0000000112127890 */ /* 0x000fe2000fffe03f */
[C---:B------:R-:W-:Y:S01]  /*2a30*/  ISETP.GT.AND P1, PT, R12.reuse, 0x1, PT ;  /* 0x000000010c00780c */ /* 0x040fe20003f24270 */
[----:B------:R-:W-:Y:S02]  /*2a40*/  VIADD R13, R13, 0x1 ;  /* 0x000000010d0d7836 */ /* 0x000fe40000000000 */
[----:B------:R-:W-:Y:S01]  /*2a50*/  UISETP.NE.AND UP0, UPT, UR18, 0x16, UPT ;  /* 0x000000161200788c */ /* 0x000fe2000bf05270 */
[----:B------:R-:W-:Y:S02]  /*2a60*/  VIADD R12, R12, 0xffffffff ;  /* 0xffffffff0c0c7836 */ /* 0x000fe40000000000 */
[C---:B------:R-:W-:Y:S01]  /*2a70*/  ISETP.NE.AND P0, PT, R13.reuse, 0x16, PT ;  /* 0x000000160d00780c */ /* 0x040fe20003f05270 */
[----:B------:R-:W-:Y:S02]  /*2a80*/  USEL UR8, URZ, 0x1, UP0 ;  /* 0x000000013f087887 */ /* 0x000fe40008000000 */
[----:B------:R-:W-:Y:S01]  /*2a90*/  USEL UR18, UR18, URZ, UP0 ;  /* 0x0000003f12127287 */ /* 0x000fe20008000000 */
[----:B------:R-:W-:-:S03]  /*2aa0*/  SEL R13, R13, RZ, P0 ;  /* 0x000000ff0d0d7207 */ /* 0x000fc60000000000 */
[----:B------:R-:W-:Y:S01]  /*2ab0*/  LOP3.LUT R16, R16, UR8, RZ, 0x3c, !PT ;  /* 0x0000000810107c12 */ /* 0x000fe2000f8e3cff */
[----:B------:R-:W-:Y:S01]  /*2ac0*/  UMOV UR8, 0x1 ;  /* 0x0000000100087882 */ /* 0x000fe20000000000 */
[----:B------:R-:W-:Y:S06]  /*2ad0*/  @P1 BRA `(.L_x_32) ;  /* 0xfffffff800081947 */ /* 0x000fec000383ffff */
.L_x_24:
[----:B------:R-:W-:Y:S01]  /*2ae0*/  UISETP.NE.AND UP0, UPT, UR6, URZ, UPT ;  /* 0x0000003f0600728c */ /* 0x000fe2000bf05270 */
[----:B01----:R-:W0:Y:S03]  /*2af0*/  LDC R12, c[0x0][0x28c] ;  /* 0x0000a300ff0c7b82 */ /* 0x003e260000000800 */
[----:B------:R-:W-:-:S06]  /*2b00*/  USEL UR6, URZ, 0x1, !UP0 ;  /* 0x000000013f067887 */ /* 0x000fcc000c000000 */
[----:B------:R-:W-:Y:S02]  /*2b10*/  ISETP.NE.AND P0, PT, RZ, UR6, PT ;  /* 0x00000006ff007c0c */ /* 0x000fe4000bf05270 */
[----:B0-----:R-:W-:-:S11]  /*2b20*/  ISETP.GE.AND P1, PT, R12, 0x1, PT ;  /* 0x000000010c00780c */ /* 0x001fd60003f26270 */
[----:B------:R-:W-:Y:S05]  /*2b30*/  @!P0 BRA `(.L_x_33) ;  /* 0x0000000400048947 */ /* 0x000fea0003800000 */
[----:B------:R-:W-:Y:S02]  /*2b40*/  WARPGROUP.DEPBAR.LE gsb0, 0x0 ;  /* 0x00008000000079c5 */ /* 0x000fe40000010000 */
[----:B------:R-:W-:Y:S01]  /*2b50*/  FADD R147, R56, R147 ;  /* 0x0000009338937221 */ /* 0x000fe20000000000 */
        /* <DEDUP_REMOVED lines=62> */
[----:B------:R-:W-:-:S07]  /*2f40*/  FADD R20, R20, R55 ;  /* 0x0000003714147221 */ /* 0x000fce0000000000 */
.L_x_33:
[----:B------:R-:W-:Y:S02]  /*2f50*/  WARPGROUP.DEPBAR.LE gsb0, 0x0 ;  /* 0x00008000000079c5 */ /* 0x000fe40000010000 */
[----:B------:R-:W-:Y:S05]  /*2f60*/  @!P1 BRA `(.L_x_34) ;  /* 0x0000000000549947 */ /* 0x000fea0003800000 */
[----:B------:R-:W-:-:S13]  /*2f70*/  ISETP.NE.AND P0, PT, R144, 0x3, PT ;  /* 0x000000039000780c */ /* 0x000fda0003f05270 */
[----:B------:R-:W-:Y:S05]  /*2f80*/  @!P0 BRA `(.L_x_35) ;  /* 0x0000000000048947 */ /* 0x000fea0003800000 */
[----:B------:R-:W-:Y:S01]  /*2f90*/  BPT.TRAP 0x1 ;  /* 0x000000040000795c */ /* 0x000fe20000300000 */
.L_x_35:
[----:B------:R-:W-:Y:S01]  /*2fa0*/  ISETP.NE.AND P0, PT, R6, RZ, PT ;  /* 0x000000ff0600720c */ /* 0x000fe20003f05270 */
[----:B------:R-:W-:Y:S01]  /*2fb0*/  BSSY B0, `(.L_x_36) ;  /* 0x000000e000007945 */ /* 0x000fe20003800000 */
[----:B------:R-:W-:-:S11]  /*2fc0*/  ISETP.GT.U32.AND P1, PT, R4, 0x1, PT ;  /* 0x000000010400780c */ /* 0x000fd60003f24070 */
[----:B------:R-:W-:Y:S05]  /*2fd0*/  @!P0 BRA `(.L_x_37) ;  /* 0x00000000002c8947 */ /* 0x000fea0003800000 */
[----:B------:R-:W-:-:S04]  /*2fe0*/  UISETP.LT.AND UP0, UPT, UR9, 0x1, UPT ;  /* 0x000000010900788c */ /* 0x000fc8000bf01270 */
[----:B------:R-:W-:-:S04]  /*2ff0*/  USEL UR8, UR9, 0x1, UP0 ;  /* 0x0000000109087887 */ /* 0x000fc80008000000 */
[----:B------:R-:W-:-:S04]  /*3000*/  UIADD3 UR8, UR5, UR9, -UR8 ;  /* 0x0000000905087290 */ /* 0x000fc8000fffe808 */
[----:B------:R-:W-:-:S04]  /*3010*/  UIMAD.WIDE.U32 UR6, UR8, -0x45d1745d, URZ ;  /* 0xba2e8ba3080678a5 */ /* 0x000fc8000f8e003f */
[----:B------:R-:W-:-:S04]  /*3020*/  USHF.R.U32.HI UR6, URZ, 0x4, UR7 ;  /* 0x000000043f067899 */ /* 0x000fc80008011607 */
[----:B------:R-:W-:-:S04]  /*3030*/  UIMAD UR8, UR6, -0x16, UR8 ;  /* 0xffffffea060878a4 */ /* 0x000fc8000f8e0208 */
[----:B------:R-:W-:-:S04]  /*3040*/  ULEA UR8, UR8, UR10, 0x3 ;  /* 0x0000000a08087291 */ /* 0x000fc8000f8e183f */
[----:B------:R-:W-:-:S06]  /*3050*/  UIADD3 UR8, UR8, 0xb0, URZ ;  /* 0x000000b008087890 */ /* 0x000fcc000fffe03f */
[----:B------:R-:W-:-:S05]  /*3060*/  IMAD.U32 R12, RZ, RZ, UR8 ;  /* 0x00000008ff0c7e24 */ /* 0x000fca000f8e00ff */
[----:B------:R-:W-:-:S04]  /*3070*/  PRMT R12, R5, 0x654, R12 ;  /* 0x00000654050c7816 */ /* 0x000fc8000000000c */
[----:B------:R0:W-:Y:S03]  /*3080*/  SYNCS.ARRIVE.TRANS64.RED.A1T0 RZ, [R12+URZ], RZ ;  /* 0x000000ff0cff79a7 */ /* 0x0001e6000810043f */
.L_x_37:
[----:B------:R-:W-:Y:S05]  /*3090*/  BSYNC B0 ;  /* 0x0000000000007941 */ /* 0x000fea0003800000 */
.L_x_36:
[----:B------:R-:W-:Y:S05]  /*30a0*/  @P1 BRA `(.L_x_34) ;  /* 0x0000000000041947 */ /* 0x000fea0003800000 */
[----:B------:R-:W-:Y:S01]  /*30b0*/  BPT.TRAP 0x1 ;  /* 0x000000040000795c */ /* 0x000fe20000300000 */
.L_x_34:
[----:B------:R-:W1:Y:S01]  /*30c0*/  LDC R16, c[0x0][0x288] ;  /* 0x0000a200ff107b82 */ /* 0x000e620000000800 */
[----:B------:R-:W-:Y:S01]  /*30d0*/  IMAD.SHL.U32 R33, R11, 0x40, RZ ;  /* 0x000000400b217824 */ /* 0x000fe200078e00ff */
[--C-:B0-----:R-:W-:Y:S01]  /*30e0*/  SHF.R.U32.HI R12, RZ, 0x2, R0.reuse ;  /* 0x00000002ff0c7819 */ /* 0x101fe20000011600 */
[----:B------:R-:W-:Y:S01]  /*30f0*/  UIADD3 UR5, UR9, UR5, URZ ;  /* 0x0000000509057290 */ /* 0x000fe2000fffe03f */
[----:B------:R-:W-:Y:S01]  /*3100*/  LOP3.LUT R14, R0, 0x60, RZ, 0xc0, !PT ;  /* 0x00000060000e7812 */ /* 0x000fe200078ec0ff */
[----:B------:R-:W-:Y:S01]  /*3110*/  IMAD.SHL.U32 R34, R10, 0x100, RZ ;  /* 0x000001000a227824 */ /* 0x000fe200078e00ff */
[----:B------:R-:W-:Y:S01]  /*3120*/  SHF.R.U32.HI R15, RZ, 0x7, R0 ;  /* 0x00000007ff0f7819 */ /* 0x000fe20000011600 */
[----:B------:R-:W-:Y:S01]  /*3130*/  UISETP.GT.U32.AND UP0, UPT, UR5, 0x15, UPT ;  /* 0x000000150500788c */ /* 0x000fe2000bf04070 */
[----:B------:R-:W-:Y:S01]  /*3140*/  LOP3.LUT R13, R12, 0x7, RZ, 0xc0, !PT ;  /* 0x000000070c0d7812 */ /* 0x000fe200078ec0ff */
[C---:B------:R-:W-:Y:S01]  /*3150*/  IMAD.SHL.U32 R26, R0.reuse, 0x2, RZ ;  /* 0x00000002001a7824 */ /* 0x040fe200078e00ff */
[----:B------:R-:W-:Y:S01]  /*3160*/  SHF.R.U32.HI R14, RZ, 0x1, R14 ;  /* 0x00000001ff0e7819 */ /* 0x000fe2000001160e */
[----:B------:R-:W-:Y:S01]  /*3170*/  ULDC UR12, c[0x0][0x284] ;  /* 0x0000a100000c7ab9 */ /* 0x000fe20000000800 */
[----:B------:R-:W-:Y:S01]  /*3180*/  LOP3.LUT R12, R15, 0x1, RZ, 0xc0, !PT ;  /* 0x000000010f0c7812 */ /* 0x000fe200078ec0ff */
[----:B------:R-:W-:Y:S01]  /*3190*/  UISETP.LT.U32.AND UP0, UPT, UR9, 0x16, UP0 ;  /* 0x000000160900788c */ /* 0x000fe20008701070 */
[----:B------:R-:W-:Y:S01]  /*31a0*/  IADD3 R17, RZ, -R14, -R13 ;  /* 0x8000000eff117210 */ /* 0x000fe20007ffe80d */
[----:B------:R-:W-:Y:S01]  /*31b0*/  UISETP.GE.U32.AND UP1, UPT, UR9, 0x16, UPT ;  /* 0x000000160900788c */ /* 0x000fe2000bf26070 */
[----:B------:R-:W-:Y:S01]  /*31c0*/  LOP3.LUT R15, R0, 0x3, RZ, 0xc0, !PT ;  /* 0x00000003000f7812 */ /* 0x000fe200078ec0ff */
[C---:B------:R-:W-:Y:S01]  /*31d0*/  IMAD.SHL.U32 R24, R12.reuse, 0x40, RZ ;  /* 0x000000400c187824 */ /* 0x040fe200078e00ff */
[----:B------:R-:W-:Y:S01]  /*31e0*/  SHF.R.S32.HI R29, RZ, 0x1f, R7 ;  /* 0x0000001fff1d7819 */ /* 0x000fe20000011407 */
[----:B------:R-:W-:Y:S01]  /*31f0*/  UIMAD.WIDE.U32 UR6, UR5, -0x45d1745d, URZ ;  /* 0xba2e8ba3050678a5 */ /* 0x000fe2000f8e003f */
[C---:B------:R-:W-:Y:S01]  /*3200*/  LOP3.LUT R26, R33.reuse, 0x6, R26, 0xf8, !PT ;  /* 0x00000006211a7812 */ /* 0x040fe200078ef81a */
[----:B------:R-:W-:Y:S01]  /*3210*/  USEL UR8, URZ, 0x1, !UP0 ;  /* 0x000000013f087887 */ /* 0x000fe2000c000000 */
[----:B------:R-:W-:Y:S01]  /*3220*/  IMAD R17, R12, -0x40, R17 ;  /* 0xffffffc00c117824 */ /* 0x000fe200078e0211 */
[----:B------:R-:W-:Y:S01]  /*3230*/  ULDC.64 UR10, c[0x0][0x5d0] ;  /* 0x00017400000a7ab9 */ /* 0x000fe20000000a00 */
[----:B-1----:R-:W-:Y:S01]  /*3240*/  ISETP.GE.AND P0, PT, R33, R16, PT ;  /* 0x000000102100720c */ /* 0x002fe20003f06270 */
[----:B------:R-:W-:Y:S01]  /*3250*/  IMAD R12, R15, -0x2, R16 ;  /* 0xfffffffe0f0c7824 */ /* 0x000fe200078e0210 */
[----:B------:R-:W-:Y:S01]  /*3260*/  SHF.R.S32.HI R27, RZ, 0x1f, R26 ;  /* 0x0000001fff1b7819 */ /* 0x000fe2000001141a */
[----:B------:R-:W-:Y:S01]  /*3270*/  IMAD R16, R29, UR10, RZ ;  /* 0x0000000a1d107c24 */ /* 0x000fe2000f8e02ff */
[----:B------:R-:W-:Y:S01]  /*3280*/  ISETP.GE.OR P0, PT, R34, UR12, P0 ;  /* 0x0000000c22007c0c */ /* 0x000fe20008706670 */
[----:B------:R-:W-:Y:S01]  /*3290*/  USHF.R.U32.HI UR6, URZ, 0x4, UR7 ;  /* 0x000000043f067899 */ /* 0x000fe20008011607 */
[----:B------:R-:W-:Y:S01]  /*32a0*/  LOP3.LUT R35, R24, 0x40, R13, 0xe2, !PT ;  /* 0x0000004018237812 */ /* 0x000fe200078ee20d */
[----:B------:R-:W-:Y:S01]  /*32b0*/  ULOP3.LUT UR4, UR4, UR8, URZ, 0x3c, !UPT ;  /* 0x0000000804047292 */ /* 0x000fe2000f8e3c3f */
[----:B------:R-:W-:Y:S01]  /*32c0*/  IMAD.WIDE R24, R10, 0x100, RZ ;  /* 0x000001000a187825 */ /* 0x000fe200078e02ff */
[----:B------:R-:W-:Y:S01]  /*32d0*/  UIMAD UR5, UR6, -0x16, UR5 ;  /* 0xffffffea060578a4 */ /* 0x000fe2000f8e0205 */
[----:B------:R-:W-:Y:S01]  /*32e0*/  IADD3 R34, -R34, UR12, R17 ;  /* 0x0000000c22227c10 */ /* 0x000fe2000fffe111 */
[----:B------:R-:W-:Y:S01]  /*32f0*/  @UP1 ULOP3.LUT UR4, UR4, 0x1, UR6, 0x78, !UPT ;  /* 0x0000000104041892 */ /* 0x000fe2000f8e7806 */
[C---:B------:R-:W-:Y:S01]  /*3300*/  IMAD R13, R7.reuse, UR11, R16 ;  /* 0x0000000b070d7c24 */ /* 0x040fe2000f8e0210 */
[----:B------:R-:W-:Y:S01]  /*3310*/  LOP3.LUT R35, R24, R35, R14, 0xfe, !PT ;  /* 0x0000002318237212 */ /* 0x000fe200078efe0e */
[----:B------:R-:W-:-:S04]  /*3320*/  IMAD.WIDE.U32 R10, R7, UR10, R26 ;  /* 0x0000000a070a7c25 */ /* 0x000fc8000f8e001a */
[----:B------:R-:W-:Y:S02]  /*3330*/  IMAD.IADD R11, R11, 0x1, R13 ;  /* 0x000000010b0b7824 */ /* 0x000fe400078e020d */
[----:B------:R-:W-:Y:S02]  /*3340*/  IMAD.IADD R33, R12, 0x1, -R33 ;  /* 0x000000010c217824 */ /* 0x000fe400078e0a21 */
[----:B------:R-:W-:Y:S01]  /*3350*/  IMAD.MOV.U32 R32, RZ, RZ, -0x1 ;  /* 0xffffffffff207424 */ /* 0x000fe200078e00ff */
[----:B------:R-:W-:Y:S06]  /*3360*/  @P0 BRA `(.L_x_38) ;  /* 0x0000004800040947 */ /* 0x000fec0003800000 */
[----:B------:R-:W0:Y:S01]  /*3370*/  LDC.64 R30, c[0x0][0x5c8] ;  /* 0x00017200ff1e7b82 */ /* 0x000e220000000a00 */
[----:B------:R-:W-:Y:S01]  /*3380*/  ULDC.64 UR6, c[0x0][0x5c0] ;  /* 0x0001700000067ab9 */ /* 0x000fe20000000a00 */
[----:B------:R-:W-:Y:S01]  /*3390*/  BSSY B0, `(.L_x_38) ;  /* 0x000047e000007945 */ /* 0x000fe20003800000 */
[-C--:B0-----:R-:W-:Y:S02]  /*33a0*/  IMAD R12, R25, R30.reuse, RZ ;  /* 0x0000001e190c7224 */ /* 0x081fe400078e02ff */
[----:B------:R-:W-:-:S04]  /*33b0*/  IMAD.WIDE.U32 R10, R35, R30, R10 ;  /* 0x0000001e230a7225 */ /* 0x000fc800078e000a */
[----:B------:R-:W-:Y:S01]  /*33c0*/  IMAD R15, R35, R31, R12 ;  /* 0x0000001f230f7224 */ /* 0x000fe200078e020c */
[----:B------:R-:W-:Y:S01]  /*33d0*/  IADD3 R16, P4, R10, UR6, RZ ;  /* 0x000000060a107c10 */ /* 0x000fe2000ff9e0ff */
[C---:B------:R-:W-:Y:S01]  /*33e0*/  IMAD.SHL.U32 R13, R30.reuse, 0x80, RZ ;  /* 0x000000801e0d7824 */ /* 0x040fe200078e00ff */
[C---:B------:R-:W-:Y:S01]  /*33f0*/  LEA R28, P2, R30.reuse, R10, 0x3 ;  /* 0x0000000a1e1c7211 */ /* 0x040fe200078418ff */
[----:B------:R-:W-:Y:S01]  /*3400*/  IMAD.IADD R36, R11, 0x1, R15 ;  /* 0x000000010b247824 */ /* 0x000fe200078e020f */
[----:B------:R-:W-:Y:S02]  /*3410*/  SHF.L.U64.HI R11, R30, 0x7, R31 ;  /* 0x000000071e0b7819 */ /* 0x000fe4000001021f */
[----:B------:R-:W-:Y:S02]  /*3420*/  IADD3 R12, P1, P0, R10, UR6, R13 ;  /* 0x000000060a0c7c10 */ /* 0x000fe4000f83e00d */
[----:B------:R-:W-:Y:S02]  /*3430*/  IADD3.X R17, R36, UR7, RZ, P4, !PT ;  /* 0x0000000724117c10 */ /* 0x000fe4000a7fe4ff */
[----:B---3-5:R-:W-:-:S02]  /*3440*/  FSETP.NEU.AND P4, PT, R9, RZ, PT ;  /* 0x000000ff0900720b */ /* 0x028fc40003f8d000 */
[----:B------:R-:W-:Y:S02]  /*3450*/  LEA.HI.X R30, R30, R36, R31, 0x3, P2 ;  /* 0x000000241e1e7211 */ /* 0x000fe400010f1c1f */
[C---:B------:R-:W-:Y:S02]  /*3460*/  IADD3 R14, P2, R28.reuse, UR6, RZ ;  /* 0x000000061c0e7c10 */ /* 0x040fe4000ff5e0ff */
[----:B------:R-:W-:Y:S02]  /*3470*/  IADD3 R10, P5, P6, R28, UR6, R13 ;  /* 0x000000061c0a7c10 */ /* 0x000fe4000febe00d */
[--C-:B------:R-:W-:Y:S02]  /*3480*/  IADD3.X R13, R36, UR7, R11.reuse, P1, P0 ;  /* 0x00000007240d7c10 */ /* 0x100fe40008fe040b */
[C---:B------:R-:W-:Y:S02]  /*3490*/  IADD3.X R15, R30.reuse, UR7, RZ, P2, !PT ;  /* 0x000000071e0f7c10 */ /* 0x040fe400097fe4ff */
[----:B------:R-:W-:Y:S01]  /*34a0*/  IADD3.X R11, R30, UR7, R11, P5, P6 ;  /* 0x000000071e0b7c10 */ /* 0x000fe2000afec40b */
[----:B------:R-:W-:Y:S06]  /*34b0*/  @!P4 BRA `(.L_x_39) ;  /* 0x00000034009cc947 */ /* 0x000fec0003800000 */
[----:B------:R-:W-:Y:S01]  /*34c0*/  ULDC.64 UR6, c[0x0][0x5b8] ;  /* 0x00016e0000067ab9 */ /* 0x000fe20000000a00 */
[----:B------:R-:W-:Y:S01]  /*34d0*/  ISETP.GE.AND P0, PT, R34, 0x1, PT ;  /* 0x000000012200780c */ /* 0x000fe20003f06270 */
[----:B------:R-:W-:Y:S01]  /*34e0*/  IMAD R28, R29, UR6, RZ ;  /* 0x000000061d1c7c24 */ /* 0x000fe2000f8e02ff */
[----:B------:R-:W-:Y:S01]  /*34f0*/  ULDC.64 UR10, c[0x0][0x5a8] ;  /* 0x00016a00000a7ab9 */ /* 0x000fe20000000a00 */
[----:B------:R-:W-:Y:S01]  /*3500*/  IMAD.WIDE.U32 R26, R7, UR6, R26 ;  /* 0x00000006071a7c25 */ /* 0x000fe2000f8e001a */
[----:B------:R-:W-:Y:S01]  /*3510*/  ISETP.LT.OR P4, PT, R33, 0x1, !P0 ;  /* 0x000000012100780c */ /* 0x000fe20004781670 */
[----:B------:R-:W-:Y:S02]  /*3520*/  BSSY B1, `(.L_x_40) ;  /* 0x000000c000017945 */ /* 0x000fe40003800000 */
[----:B------:R-:W-:Y:S01]  /*3530*/  IMAD R7, R7, UR7, R28 ;  /* 0x0000000707077c24 */ /* 0x000fe2000f8e021c */
[----:B------:R-:W-:Y:S02]  /*3540*/  ULDC.64 UR6, c[0x0][0x5b0] ;  /* 0x00016c0000067ab9 */ /* 0x000fe40000000a00 */
[----:B------:R-:W-:-:S02]  /*3550*/  IMAD R30, R25, UR6, RZ ;  /* 0x00000006191e7c24 */ /* 0x000fc4000f8e02ff */
[----:B------:R-:W-:Y:S02]  /*3560*/  IMAD.IADD R27, R27, 0x1, R7 ;  /* 0x000000011b1b7824 */ /* 0x000fe400078e0207 */
[C---:B------:R-:W-:Y:S02]  /*3570*/  IMAD R7, R35.reuse, UR7, R30 ;  /* 0x0000000723077c24 */ /* 0x040fe4000f8e021e */
[----:B------:R-:W-:-:S03]  /*3580*/  IMAD.WIDE.U32 R28, R35, UR6, R26 ;  /* 0x00000006231c7c25 */ /* 0x000fc6000f8e001a */
[----:B------:R-:W-:-:S04]  /*3590*/  IADD3 R28, P1, R28, UR10, RZ ;  /* 0x0000000a1c1c7c10 */ /* 0x000fc8000ff3e0ff */
[--C-:B------:R-:W-:Y:S02]  /*35a0*/  IADD3.X R29, R29, UR11, R7.reuse, P1, !PT ;  /* 0x0000000b1d1d7c10 */ /* 0x100fe40008ffe407 */
[----:B------:R-:W-:Y:S01]  /*35b0*/  PRMT R7, RZ, 0x7610, R7 ;  /* 0x00007610ff077816 */ /* 0x000fe20000000007 */
[----:B------:R-:W-:Y:S06]  /*35c0*/  @P4 BRA `(.L_x_41) ;  /* 0x0000000000044947 */ /* 0x000fec0003800000 */
[----:B------:R0:W5:Y:S02]  /*35d0*/  LDG.E.U8 R7, desc[UR16][R28.64] ;  /* 0x000000101c077981 */ /* 0x000164000c1e1100 */
.L_x_41:
[----:B------:R-:W-:Y:S05]  /*35e0*/  BSYNC B1 ;  /* 0x0000000000017941 */ /* 0x000fea0003800000 */
.L_x_40:
[----:B-----5:R-:W-:Y:S01]  /*35f0*/  LOP3.LUT R7, R7, 0xff, RZ, 0xc0, !PT ;  /* 0x000000ff07077812 */ /* 0x020fe200078ec0ff */
[----:B------:R-:W-:Y:S01]  /*3600*/  BSSY B1, `(.L_x_42) ;  /* 0x000000b000017945 */ /* 0x000fe20003800000 */
[----:B------:R-:W-:Y:S02]  /*3610*/  ISETP.LT.OR P2, PT, R33, 0x2, !P0 ;  /* 0x000000022100780c */ /* 0x000fe40004741670 */
[----:B------:R-:W-:-:S05]  /*3620*/  F2FP.F16.E5M2.UNPACK_B R7, R7 ;  /* 0x00000007ff07723e */ /* 0x000fca00020004ff */
[----:B------:R-:W-:Y:S01]  /*3630*/  HADD2.F32 R30, -RZ, R7.H0_H0 ;  /* 0x20000007ff1e7230 */ /* 0x000fe20000004100 */
[----:B------:R-:W-:-:S04]  /*3640*/  PRMT R7, RZ, 0x7610, R7 ;  /* 0x00007610ff077816 */ /* 0x000fc80000000007 */
[----:B------:R-:W-:-:S04]  /*3650*/  FMUL R30, R30, R9 ;  /* 0x000000091e1e7220 */ /* 0x000fc80000400000 */
[----:B--2---:R-:W-:-:S05]  /*3660*/  FFMA R30, R147, R8, R30 ;  /* 0x00000008931e7223 */ /* 0x004fca000000001e */
[----:B------:R-:W-:-:S05]  /*3670*/  F2FP.SATFINITE.E5M2.F32.PACK_AB_MERGE_C R31, RZ, R30, RZ ;  /* 0x0000001eff1f723e */ /* 0x000fca00048060ff */
[----:B------:R1:W-:Y:S01]  /*3680*/  @!P4 STG.E.U8 desc[UR16][R16.64], R31 ;  /* 0x0000001f1000c986 */ /* 0x0003e2000c101110 */
[----:B------:R-:W-:Y:S05]  /*3690*/  @P2 BRA `(.L_x_43) ;  /* 0x0000000000042947 */ /* 0x000fea0003800000 */
[----:B------:R2:W5:Y:S02]  /*36a0*/  LDG.E.U8 R7, desc[UR16][R28.64+0x1] ;  /* 0x000001101c077981 */ /* 0x000564000c1e1100 */
.L_x_43:
[----:B------:R-:W-:Y:S05]  /*36b0*/  BSYNC B1 ;  /* 0x0000000000017941 */ /* 0x000fea0003800000 */
.L_x_42:
[----:B-----5:R-:W-:Y:S01]  /*36c0*/  LOP3.LUT R7, R7, 0xff, RZ, 0xc0, !PT ;  /* 0x000000ff07077812 */ /* 0x020fe200078ec0ff */
[----:B------:R-:W-:Y:S01]  /*36d0*/  BSSY B1, `(.L_x_44) ;  /* 0x0000013000017945 */ /* 0x000fe20003800000 */
[----:B------:R-:W-:Y:S02]  /*36e0*/  IADD3 R37, P1, R35, 0x8, RZ ;  /* 0x0000000823257810 */ /* 0x000fe40007f3e0ff */
[----:B------:R-:W-:-:S03]  /*36f0*/  F2FP.F16.E5M2.UNPACK_B R7, R7 ;  /* 0x00000007ff07723e */ /* 0x000fc600020004ff */
[----:B-1----:R-:W-:Y:S01]  /*3700*/  IMAD.X R31, RZ, RZ, R25, P1 ;  /* 0x000000ffff1f7224 */ /* 0x002fe200008e0619 */
[----:B------:R-:W-:Y:S01]  /*3710*/  ISETP.GE.AND P1, PT, R34, 0x9, PT ;  /* 0x000000092200780c */ /* 0x000fe20003f26270 */
[----:B------:R-:W-:Y:S02]  /*3720*/  HADD2.F32 R30, -RZ, R7.H0_H0 ;  /* 0x20000007ff1e7230 */ /* 0x000fe40000004100 */
[----:B------:R-:W-:Y:S01]  /*3730*/  IMAD R36, R31, UR6, RZ ;  /* 0x000000061f247c24 */ /* 0x000fe2000f8e02ff */
[----:B------:R-:W-:Y:S02]  /*3740*/  ISETP.LT.OR P5, PT, R33, 0x1, !P1 ;  /* 0x000000012100780c */ /* 0x000fe40004fa1670 */
[----:B------:R-:W-:Y:S01]  /*3750*/  FMUL R7, R30, R9 ;  /* 0x000000091e077220 */ /* 0x000fe20000400000 */
[----:B------:R-:W-:-:S04]  /*3760*/  IMAD.WIDE.U32 R30, R37, UR6, R26 ;  /* 0x00000006251e7c25 */ /* 0x000fc8000f8e001a */
[----:B------:R-:W-:Y:S01]  /*3770*/  FFMA R7, R142, R8, R7 ;  /* 0x000000088e077223 */ /* 0x000fe20000000007 */
[----:B------:R-:W-:Y:S01]  /*3780*/  IMAD R37, R37, UR7, R36 ;  /* 0x0000000725257c24 */ /* 0x000fe2000f8e0224 */
[----:B------:R-:W-:-:S03]  /*3790*/  IADD3 R30, P4, R30, UR10, RZ ;  /* 0x0000000a1e1e7c10 */ /* 0x000fc6000ff9e0ff */
[----:B------:R-:W-:Y:S02]  /*37a0*/  F2FP.SATFINITE.E5M2.F32.PACK_AB_MERGE_C R39, RZ, R7, RZ ;  /* 0x00000007ff27723e */ /* 0x000fe400048060ff */
[----:B------:R-:W-:Y:S02]  /*37b0*/  IADD3.X R31, R31, UR11, R37, P4, !PT ;  /* 0x0000000b1f1f7c10 */ /* 0x000fe4000a7fe425 */
[----:B------:R-:W-:Y:S01]  /*37c0*/  PRMT R7, RZ, 0x7610, R7 ;  /* 0x00007610ff077816 */ /* 0x000fe20000000007 */
[----:B------:R1:W-:Y:S01]  /*37d0*/  @!P2 STG.E.U8 desc[UR16][R16.64+0x1], R39 ;  /* 0x000001271000a986 */ /* 0x0003e2000c101110 */
[----:B------:R-:W-:Y:S05]  /*37e0*/  @P5 BRA `(.L_x_45) ;  /* 0x0000000000045947 */ /* 0x000fea0003800000 */
[----:B------:R3:W5:Y:S02]  /*37f0*/  LDG.E.U8 R7, desc[UR16][R30.64] ;  /* 0x000000101e077981 */ /* 0x000764000c1e1100 */
.L_x_45:
[----:B------:R-:W-:Y:S05]  /*3800*/  BSYNC B1 ;  /* 0x0000000000017941 */ /* 0x000fea0003800000 */
.L_x_44:
[----:B-----5:R-:W-:Y:S01]  /*3810*/  LOP3.LUT R7, R7, 0xff, RZ, 0xc0, !PT ;  /* 0x000000ff07077812 */ /* 0x020fe200078ec0ff */
[----:B------:R-:W-:Y:S01]  /*3820*/  BSSY B1, `(.L_x_46) ;  /* 0x000000b000017945 */ /* 0x000fe20003800000 */
[----:B------:R-:W-:Y:S02]  /*3830*/  ISETP.LT.OR P2, PT, R33, 0x2, !P1 ;  /* 0x000000022100780c */ /* 0x000fe40004f41670 */
[----:B------:R-:W-:-:S05]  /*3840*/  F2FP.F16.E5M2.UNPACK_B R7, R7 ;  /* 0x00000007ff07723e */ /* 0x000fca00020004ff */
[----:B------:R-:W-:Y:S01]  /*3850*/  HADD2.F32 R36, -RZ, R7.H0_H0 ;  /* 0x20000007ff247230 */ /* 0x000fe20000004100 */
[----:B------:R-:W-:-:S04]  /*3860*/  PRMT R7, RZ, 0x7610, R7 ;  /* 0x00007610ff077816 */ /* 0x000fc80000000007 */
[----:B------:R-:W-:-:S04]  /*3870*/  FMUL R36, R36, R9 ;  /* 0x0000000924247220 */ /* 0x000fc80000400000 */
[----:B------:R-:W-:-:S05]  /*3880*/  FFMA R36, R145, R8, R36 ;  /* 0x0000000891247223 */ /* 0x000fca0000000024 */
[----:B------:R-:W-:-:S05]  /*3890*/  F2FP.SATFINITE.E5M2.F32.PACK_AB_MERGE_C R37, RZ, R36, RZ ;  /* 0x00000024ff25723e */ /* 0x000fca00048060ff */
[----:B------:R4:W-:Y:S01]  /*38a0*/  @!P5 STG.E.U8 desc[UR16][R14.64], R37 ;  /* 0x000000250e00d986 */ /* 0x0009e2000c101110 */
[----:B------:R-:W-:Y:S05]  /*38b0*/  @P2 BRA `(.L_x_47) ;  /* 0x0000000000042947 */ /* 0x000fea0003800000 */
[----:B------:R0:W5:Y:S02]  /*38c0*/  LDG.E.U8 R7, desc[UR16][R30.64+0x1] ;  /* 0x000001101e077981 */ /* 0x000164000c1e1100 */
.L_x_47:
[----:B------:R-:W-:Y:S05]  /*38d0*/  BSYNC B1 ;  /* 0x0000000000017941 */ /* 0x000fea0003800000 */
.L_x_46:
[----:B-----5:R-:W-:Y:S01]  /*38e0*/  LOP3.LUT R7, R7, 0xff, RZ, 0xc0, !PT ;  /* 0x000000ff07077812 */ /* 0x020fe200078ec0ff */
[----:B------:R-:W-:Y:S01]  /*38f0*/  BSSY B1, `(.L_x_48) ;  /* 0x000000b000017945 */ /* 0x000fe20003800000 */
[----:B------:R-:W-:Y:S02]  /*3900*/  ISETP.LT.OR P4, PT, R33, 0x9, !P0 ;  /* 0x000000092100780c */ /* 0x000fe40004781670 */
[----:B------:R-:W-:-:S05]  /*3910*/  F2FP.F16.E5M2.UNPACK_B R7, R7 ;  /* 0x00000007ff07723e */ /* 0x000fca00020004ff */
[----:B------:R-:W-:-:S05]  /*3920*/  HADD2.F32 R36, -RZ, R7.H0_H0 ;  /* 0x20000007ff247230 */ /* 0x000fca0000004100 */
[----:B------:R-:W-:-:S04]  /*3930*/  FMUL R7, R36, R9 ;  /* 0x0000000924077220 */ /* 0x000fc80000400000 */
[----:B------:R-:W-:-:S05]  /*3940*/  FFMA R7, R140, R8, R7 ;  /* 0x000000088c077223 */ /* 0x000fca0000000007 */
[----:B----4-:R-:W-:Y:S02]  /*3950*/  F2FP.SATFINITE.E5M2.F32.PACK_AB_MERGE_C R37, RZ, R7, RZ ;  /* 0x00000007ff25723e */ /* 0x010fe400048060ff */
[----:B------:R-:W-:-:S03]  /*3960*/  PRMT R7, RZ, 0x7610, R7 ;  /* 0x00007610ff077816 */ /* 0x000fc60000000007 */
[----:B------:R4:W-:Y:S01]  /*3970*/  @!P2 STG.E.U8 desc[UR16][R14.64+0x1], R37 ;  /* 0x000001250e00a986 */ /* 0x0009e2000c101110 */
[----:B------:R-:W-:Y:S05]  /*3980*/  @P4 BRA `(.L_x_49) ;  /* 0x0000000000044947 */ /* 0x000fea0003800000 */
[----:B------:R0:W5:Y:S02]  /*3990*/  LDG.E.U8 R7, desc[UR16][R28.64+0x8] ;  /* 0x000008101c077981 */ /* 0x000164000c1e1100 */
.L_x_49:
[----:B------:R-:W-:Y:S05]  /*39a0*/  BSYNC B1 ;  /* 0x0000000000017941 */ /* 0x000fea0003800000 */
.L_x_48:
        /* <DEDUP_REMOVED lines=8> */
[----:B----4-:R-:W-:-:S05]  /*3a30*/  F2FP.SATFINITE.E5M2.F32.PACK_AB_MERGE_C R37, RZ, R36, RZ ;  /* 0x00000024ff25723e */ /* 0x010fca00048060ff */
[----:B------:R4:W-:Y:S01]  /*3a40*/  @!P4 STG.E.U8 desc[UR16][R16.64+0x8], R37 ;  /* 0x000008251000c986 */ /* 0x0009e2000c101110 */
[----:B------:R-:W-:Y:S05]  /*3a50*/  @P2 BRA `(.L_x_51) ;  /* 0x0000000000042947 */ /* 0x000fea0003800000 */
[----:B------:R0:W5:Y:S02]  /*3a60*/  LDG.E.U8 R7, desc[UR16][R28.64+0x9] ;  /* 0x000009101c077981 */ /* 0x000164000c1e1100 */
.L_x_51:
[----:B------:R-:W-:Y:S05]  /*3a70*/  BSYNC B1 ;  /* 0x0000000000017941 */ /* 0x000fea0003800000 */
.L_x_50:
        /* <DEDUP_REMOVED lines=12> */
.L_x_53:
[----:B------:R-:W-:Y:S05]  /*3b40*/  BSYNC B1 ;  /* 0x0000000000017941 */ /* 0x000fea0003800000 */
.L_x_52:
        /* <DEDUP_REMOVED lines=12> */
.L_x_55:
[----:B------:R-:W-:Y:S05]  /*3c10*/  BSYNC B1 ;  /* 0x0000000000017941 */ /* 0x000fea0003800000 */
.L_x_54:
        /* <DEDUP_REMOVED lines=12> */
.L_x_57:
[----:B------:R-:W-:Y:S05]  /*3ce0*/  BSYNC B1 ;  /* 0x0000000000017941 */ /* 0x000fea0003800000 */
.L_x_56:
        /* <DEDUP_REMOVED lines=12> */
.L_x_59:
[----:B------:R-:W-:Y:S05]  /*3db0*/  BSYNC B1 ;  /* 0x0000000000017941 */ /* 0x000fea0003800000 */
.L_x_58:
        /* <DEDUP_REMOVED lines=12> */
.L_x_61:
[----:B------:R-:W-:Y:S05]  /*3e80*/  BSYNC B1 ;  /* 0x0000000000017941 */ /* 0x000fea0003800000 */
.L_x_60:
        /* <DEDUP_REMOVED lines=12> */
.L_x_63:
[----:B------:R-:W-:Y:S05]  /*3f50*/  BSYNC B1 ;  /* 0x0000000000017941 */ /* 0x000fea0003800000 */
.L_x_62:
        /* <DEDUP_REMOVED lines=12> */
.L_x_65:
[----:B------:R-:W-:Y:S05]  /*4020*/  BSYNC B1 ;  /* 0x0000000000017941 */ /* 0x000fea0003800000 */
.L_x_64:
        /* <DEDUP_REMOVED lines=12> */
.L_x_67:
[----:B------:R-:W-:Y:S05]  /*40f0*/  BSYNC B1 ;  /* 0x0000000000017941 */ /* 0x000fea0003800000 */
.L_x_66:
        /* <DEDUP_REMOVED lines=12> */
.L_x_69:
[----:B------:R-:W-:Y:S05]  /*41c0*/  BSYNC B1 ;  /* 0x0000000000017941 */ /* 0x000fea0003800000 */
.L_x_68:
        /* <DEDUP_REMOVED lines=12> */
.L_x_71:
[----:B------:R-:W-:Y:S05]  /*4290*/  BSYNC B1 ;  /* 0x0000000000017941 */ /* 0x000fea0003800000 */
.L_x_70:
        /* <DEDUP_REMOVED lines=12> */
.L_x_73:
[----:B------:R-:W-:Y:S05]  /*4360*/  BSYNC B1 ;  /* 0x0000000000017941 */ /* 0x000fea0003800000 */
.L_x_72:
        /* <DEDUP_REMOVED lines=12> */
.L_x_75:
[----:B------:R-:W-:Y:S05]  /*4430*/  BSYNC B1 ;  /* 0x0000000000017941 */ /* 0x000fea0003800000 */
.L_x_74:
        /* <DEDUP_REMOVED lines=12> */
.L_x_77:
[----:B------:R-:W-:Y:S05]  /*4500*/  BSYNC B1 ;  /* 0x0000000000017941 */ /* 0x000fea0003800000 */
.L_x_76:
        /* <DEDUP_REMOVED lines=12> */
.L_x_79:
[----:B------:R-:W-:Y:S05]  /*45d0*/  BSYNC B1 ;  /* 0x0000000000017941 */ /* 0x000fea0003800000 */
.L_x_78:
        /* <DEDUP_REMOVED lines=12> */
.L_x_81:
[----:B------:R-:W-:Y:S05]  /*46a0*/  BSYNC B1 ;  /* 0x0000000000017941 */ /* 0x000fea0003800000 */
.L_x_80:
        /* <DEDUP_REMOVED lines=12> */
.L_x_83:
[----:B------:R-:W-:Y:S05]  /*4770*/  BSYNC B1 ;  /* 0x0000000000017941 */ /* 0x000fea0003800000 */
.L_x_82:
        /* <DEDUP_REMOVED lines=12> */
.L_x_85:
[----:B------:R-:W-:Y:S05]  /*4840*/  BSYNC B1 ;  /* 0x0000000000017941 */ /* 0x000fea0003800000 */
.L_x_84:
        /* <DEDUP_REMOVED lines=12> */
.L_x_87:
[----:B------:R-:W-:Y:S05]  /*4910*/  BSYNC B1 ;  /* 0x0000000000017941 */ /* 0x000fea0003800000 */
.L_x_86:
        /* <DEDUP_REMOVED lines=12> */
.L_x_89:
[----:B------:R-:W-:Y:S05]  /*49e0*/  BSYNC B1 ;  /* 0x0000000000017941 */ /* 0x000fea0003800000 */
.L_x_88:
        /* <DEDUP_REMOVED lines=12> */
.L_x_91:
[----:B------:R-:W-:Y:S05]  /*4ab0*/  BSYNC B1 ;  /* 0x0000000000017941 */ /* 0x000fea0003800000 */
.L_x_90:
        /* <DEDUP_REMOVED lines=12> */
.L_x_93:
[----:B------:R-:W-:Y:S05]  /*4b80*/  BSYNC B1 ;  /* 0x0000000000017941 */ /* 0x000fea0003800000 */
.L_x_92:
        /* <DEDUP_REMOVED lines=12> */
.L_x_95:
[----:B------:R-:W-:Y:S05]  /*4c50*/  BSYNC B1 ;  /* 0x0000000000017941 */ /* 0x000fea0003800000 */
.L_x_94:
        /* <DEDUP_REMOVED lines=12> */
.L_x_97:
[----:B------:R-:W-:Y:S05]  /*4d20*/  BSYNC B1 ;  /* 0x0000000000017941 */ /* 0x000fea0003800000 */
.L_x_96:
        /* <DEDUP_REMOVED lines=12> */
.L_x_99:
[----:B------:R-:W-:Y:S05]  /*4df0*/  BSYNC B1 ;  /* 0x0000000000017941 */ /* 0x000fea0003800000 */
.L_x_98:
[----:B-----5:R-:W-:Y:S01]  /*4e00*/  LOP3.LUT R7, R7, 0xff, RZ, 0xc0, !PT ;  /* 0x000000ff07077812 */ /* 0x020fe200078ec0ff */
[----:B------:R-:W-:Y:S01]  /*4e10*/  BSSY B1, `(.L_x_100) ;  /* 0x000000b000017945 */ /* 0x000fe20003800000 */
[----:B------:R-:W-:Y:S02]  /*4e20*/  ISETP.LT.OR P2, PT, R33, 0x39, !P1 ;  /* 0x000000392100780c */ /* 0x000fe40004f41670 */
[----:B------:R-:W-:-:S05]  /*4e30*/  F2FP.F16.E5M2.UNPACK_B R7, R7 ;  /* 0x00000007ff07723e */ /* 0x000fca00020004ff */
[----:B0-2---:R-:W-:-:S05]  /*4e40*/  HADD2.F32 R28, -RZ, R7.H0_H0 ;  /* 0x20000007ff1c7230 */ /* 0x005fca0000004100 */
[----:B------:R-:W-:-:S04]  /*4e50*/  FMUL R7, R28, R9 ;  /* 0x000000091c077220 */ /* 0x000fc80000400000 */
[----:B------:R-:W-:-:S05]  /*4e60*/  FFMA R7, R114, R8, R7 ;  /* 0x0000000872077223 */ /* 0x000fca0000000007 */
[----:B------:R-:W-:Y:S02]  /*4e70*/  F2FP.SATFINITE.E5M2.F32.PACK_AB_MERGE_C R29, RZ, R7, RZ ;  /* 0x00000007ff1d723e */ /* 0x000fe400048060ff */
[----:B------:R-:W-:-:S03]  /*4e80*/  PRMT R7, RZ, 0x7610, R7 ;  /* 0x00007610ff077816 */ /* 0x000fc60000000007 */
[----:B------:R0:W-:Y:S01]  /*4e90*/  @!P0 STG.E.U8 desc[UR16][R16.64+0x39], R29 ;  /* 0x0000391d10008986 */ /* 0x0001e2000c101110 */
[----:B------:R-:W-:Y:S05]  /*4ea0*/  @P2 BRA `(.L_x_101) ;  /* 0x0000000000042947 */ /* 0x000fea0003800000 */
[----:B------:R2:W5:Y:S02]  /*4eb0*/  LDG.E.U8 R7, desc[UR16][R30.64+0x38] ;  /* 0x000038101e077981 */ /* 0x000564000c1e1100 */
.L_x_101:
[----:B------:R-:W-:Y:S05]  /*4ec0*/  BSYNC B1 ;  /* 0x0000000000017941 */ /* 0x000fea0003800000 */
.L_x_100:
[----:B-----5:R-:W-:Y:S01]  /*4ed0*/  LOP3.LUT R7, R7, 0xff, RZ, 0xc0, !PT ;  /* 0x000000ff07077812 */ /* 0x020fe200078ec0ff */
[----:B------:R-:W-:Y:S01]  /*4ee0*/  BSSY B1, `(.L_x_102) ;  /* 0x000000b000017945 */ /* 0x000fe20003800000 */
[----:B------:R-:W-:Y:S02]  /*4ef0*/  ISETP.LT.OR P1, PT, R33, 0x3a, !P1 ;  /* 0x0000003a2100780c */ /* 0x000fe40004f21670 */
[----:B------:R-:W-:-:S05]  /*4f00*/  F2FP.F16.E5M2.UNPACK_B R7, R7 ;  /* 0x00000007ff07723e */ /* 0x000fca00020004ff */
[----:B01--4-:R-:W-:Y:S01]  /*4f10*/  HADD2.F32 R16, -RZ, R7.H0_H0 ;  /* 0x20000007ff107230 */ /* 0x013fe20000004100 */
[----:B------:R-:W-:-:S04]  /*4f20*/  PRMT R7, RZ, 0x7610, R7 ;  /* 0x00007610ff077816 */ /* 0x000fc80000000007 */
[----:B------:R-:W-:-:S04]  /*4f30*/  FMUL R16, R16, R9 ;  /* 0x0000000910107220 */ /* 0x000fc80000400000 */
[----:B------:R-:W-:-:S05]  /*4f40*/  FFMA R16, R117, R8, R16 ;  /* 0x0000000875107223 */ /* 0x000fca0000000010 */
[----:B------:R-:W-:-:S05]  /*4f50*/  F2FP.SATFINITE.E5M2.F32.PACK_AB_MERGE_C R17, RZ, R16, RZ ;  /* 0x00000010ff11723e */ /* 0x000fca00048060ff */
[----:B------:R0:W-:Y:S01]  /*4f60*/  @!P2 STG.E.U8 desc[UR16][R14.64+0x38], R17 ;  /* 0x000038110e00a986 */ /* 0x0001e2000c101110 */
[----:B------:R-:W-:Y:S05]  /*4f70*/  @P1 BRA `(.L_x_103) ;  /* 0x0000000000041947 */ /* 0x000fea0003800000 */
[----:B------:R1:W5:Y:S02]  /*4f80*/  LDG.E.U8 R7, desc[UR16][R30.64+0x39] ;  /* 0x000039101e077981 */ /* 0x000364000c1e1100 */
.L_x_103:
[----:B------:R-:W-:Y:S05]  /*4f90*/  BSYNC B1 ;  /* 0x0000000000017941 */ /* 0x000fea0003800000 */
.L_x_102:
[----:B-----5:R-:W-:Y:S01]  /*4fa0*/  LOP3.LUT R7, R7, 0xff, RZ, 0xc0, !PT ;  /* 0x000000ff07077812 */ /* 0x020fe200078ec0ff */
[----:B------:R-:W-:Y:S01]  /*4fb0*/  BSSY B1, `(.L_x_104) ;  /* 0x0000013000017945 */ /* 0x000fe20003800000 */
[----:B------:R-:W-:Y:S02]  /*4fc0*/  IADD3 R29, P0, R35, 0x80, RZ ;  /* 0x00000080231d7810 */ /* 0x000fe40007f1e0ff */
[----:B------:R-:W-:-:S03]  /*4fd0*/  F2FP.F16.E5M2.UNPACK_B R7, R7 ;  /* 0x00000007ff07723e */ /* 0x000fc600020004ff */
[----:B0-----:R-:W-:Y:S01]  /*4fe0*/  IMAD.X R17, RZ, RZ, R25, P0 ;  /* 0x000000ffff117224 */ /* 0x001fe200000e0619 */
        /* <DEDUP_REMOVED lines=9> */
[----:B-123--:R-:W-:Y:S02]  /*5080*/  F2FP.SATFINITE.E5M2.F32.PACK_AB_MERGE_C R31, RZ, R7, RZ ;  /* 0x00000007ff1f723e */ /* 0x00efe400048060ff */
[----:B------:R-:W-:Y:S02]  /*5090*/  IADD3.X R17, R17, UR11, R29, P2, !PT ;  /* 0x0000000b11117c10 */ /* 0x000fe400097fe41d */
[----:B------:R-:W-:Y:S01]  /*50a0*/  PRMT R7, RZ, 0x7610, R7 ;  /* 0x00007610ff077816 */ /* 0x000fe20000000007 */
[----:B------:R0:W-:Y:S01]  /*50b0*/  @!P1 STG.E.U8 desc[UR16][R14.64+0x39], R31 ;  /* 0x0000391f0e009986 */ /* 0x0001e2000c101110 */
[----:B------:R-:W-:Y:S05]  /*50c0*/  @P4 BRA `(.L_x_105) ;  /* 0x0000000000044947 */ /* 0x000fea0003800000 */
[----:B------:R1:W5:Y:S02]  /*50d0*/  LDG.E.U8 R7, desc[UR16][R16.64] ;  /* 0x0000001010077981 */ /* 0x000364000c1e1100 */
.L_x_105:
[----:B------:R-:W-:Y:S05]  /*50e0*/  BSYNC B1 ;  /* 0x0000000000017941 */ /* 0x000fea0003800000 */
.L_x_104:
[----:B-----5:R-:W-:Y:S01]  /*50f0*/  LOP3.LUT R7, R7, 0xff, RZ, 0xc0, !PT ;  /* 0x000000ff07077812 */ /* 0x020fe200078ec0ff */
[----:B------:R-:W-:Y:S01]  /*5100*/  BSSY B1, `(.L_x_106) ;  /* 0x000000b000017945 */ /* 0x000fe20003800000 */
[----:B------:R-:W-:Y:S02]  /*5110*/  ISETP.LT.OR P2, PT, R33, 0x2, !P0 ;  /* 0x000000022100780c */ /* 0x000fe40004741670 */
[----:B------:R-:W-:-:S05]  /*5120*/  F2FP.F16.E5M2.UNPACK_B R7, R7 ;  /* 0x00000007ff07723e */ /* 0x000fca00020004ff */
[----:B0-----:R-:W-:Y:S01]  /*5130*/  HADD2.F32 R14, -RZ, R7.H0_H0 ;  /* 0x20000007ff0e7230 */ /* 0x001fe20000004100 */
[----:B------:R-:W-:-:S04]  /*5140*/  PRMT R7, RZ, 0x7610, R7 ;  /* 0x00007610ff077816 */ /* 0x000fc80000000007 */
[----:B------:R-:W-:-:S04]  /*5150*/  FMUL R14, R14, R9 ;  /* 0x000000090e0e7220 */ /* 0x000fc80000400000 */
[----:B------:R-:W-:-:S05]  /*5160*/  FFMA R14, R115, R8, R14 ;  /* 0x00000008730e7223 */ /* 0x000fca000000000e */
[----:B------:R-:W-:-:S05]  /*5170*/  F2FP.SATFINITE.E5M2.F32.PACK_AB_MERGE_C R15, RZ, R14, RZ ;  /* 0x0000000eff0f723e */ /* 0x000fca00048060ff */
[----:B------:R0:W-:Y:S01]  /*5180*/  @!P4 STG.E.U8 desc[UR16][R12.64], R15 ;  /* 0x0000000f0c00c986 */ /* 0x0001e2000c101110 */
[----:B------:R-:W-:Y:S05]  /*5190*/  @P2 BRA `(.L_x_107) ;  /* 0x0000000000042947 */ /* 0x000fea0003800000 */
[----:B------:R2:W5:Y:S02]  /*51a0*/  LDG.E.U8 R7, desc[UR16][R16.64+0x1] ;  /* 0x0000011010077981 */ /* 0x000564000c1e1100 */
.L_x_107:
[----:B------:R-:W-:Y:S05]  /*51b0*/  BSYNC B1 ;  /* 0x0000000000017941 */ /* 0x000fea0003800000 */
.L_x_106:
[----:B-----5:R-:W-:Y:S01]  /*51c0*/  LOP3.LUT R7, R7, 0xff, RZ, 0xc0, !PT ;  /* 0x000000ff07077812 */ /* 0x020fe200078ec0ff */
[----:B------:R-:W-:Y:S01]  /*51d0*/  BSSY B1, `(.L_x_108) ;  /* 0x0000013000017945 */ /* 0x000fe20003800000 */
[----:B------:R-:W-:Y:S02]  /*51e0*/  IADD3 R35, P1, R35, 0x88, RZ ;  /* 0x0000008823237810 */ /* 0x000fe40007f3e0ff */
[----:B------:R-:W-:-:S03]  /*51f0*/  F2FP.F16.E5M2.UNPACK_B R7, R7 ;  /* 0x00000007ff07723e */ /* 0x000fc600020004ff */
[----:B------:R-:W-:Y:S01]  /*5200*/  IMAD.X R24, RZ, RZ, R25, P1 ;  /* 0x000000ffff187224 */ /* 0x000fe200008e0619 */
[----:B------:R-:W-:Y:S01]  /*5210*/  ISETP.GE.AND P1, PT, R34, 0x89, PT ;  /* 0x000000892200780c */ /* 0x000fe20003f26270 */
[----:B------:R-:W-:Y:S02]  /*5220*/  HADD2.F32 R14, -RZ, R7.H0_H0 ;  /* 0x20000007ff0e7230 */ /* 0x000fe40000004100 */
[----:B------:R-:W-:Y:S01]  /*5230*/  IMAD R24, R24, UR6, RZ ;  /* 0x0000000618187c24 */ /* 0x000fe2000f8e02ff */
[----:B------:R-:W-:Y:S01]  /*5240*/  ISETP.LT.OR P5, PT, R33, 0x1, !P1 ;  /* 0x000000012100780c */ /* 0x000fe20004fa1670 */
[----:B------:R-:W-:-:S04]  /*5250*/  IMAD.WIDE.U32 R26, R35, UR6, R26 ;  /* 0x00000006231a7c25 */ /* 0x000fc8000f8e001a */
[----:B------:R-:W-:Y:S01]  /*5260*/  FMUL R7, R14, R9 ;  /* 0x000000090e077220 */ /* 0x000fe20000400000 */
[----:B------:R-:W-:-:S03]  /*5270*/  IMAD R35, R35, UR7, R24 ;  /* 0x0000000723237c24 */ /* 0x000fc6000f8e0218 */
[----:B------:R-:W-:Y:S01]  /*5280*/  FFMA R7, R110, R8, R7 ;  /* 0x000000086e077223 */ /* 0x000fe20000000007 */
[----:B------:R-:W-:-:S04]  /*5290*/  IADD3 R14, P4, R26, UR10, RZ ;  /* 0x0000000a1a0e7c10 */ /* 0x000fc8000ff9e0ff */
[----:B------:R-:W-:Y:S02]  /*52a0*/  F2FP.SATFINITE.E5M2.F32.PACK_AB_MERGE_C R25, RZ, R7, RZ ;  /* 0x00000007ff19723e */ /* 0x000fe400048060ff */
[----:B0-----:R-:W-:Y:S02]  /*52b0*/  IADD3.X R15, R27, UR11, R35, P4, !PT ;  /* 0x0000000b1b0f7c10 */ /* 0x001fe4000a7fe423 */
[----:B------:R-:W-:Y:S01]  /*52c0*/  PRMT R7, RZ, 0x7610, R7 ;  /* 0x00007610ff077816 */ /* 0x000fe20000000007 */
[----:B------:R0:W-:Y:S01]  /*52d0*/  @!P2 STG.E.U8 desc[UR16][R12.64+0x1], R25 ;  /* 0x000001190c00a986 */ /* 0x0001e2000c101110 */
[----:B------:R-:W-:Y:S05]  /*52e0*/  @P5 BRA `(.L_x_109) ;  /* 0x0000000000045947 */ /* 0x000fea0003800000 */
[----:B------:R3:W5:Y:S02]  /*52f0*/  LDG.E.U8 R7, desc[UR16][R14.64] ;  /* 0x000000100e077981 */ /* 0x000764000c1e1100 */
.L_x_109:
[----:B------:R-:W-:Y:S05]  /*5300*/  BSYNC B1 ;  /* 0x0000000000017941 */ /* 0x000fea0003800000 */
.L_x_108:
        /* <DEDUP_REMOVED lines=8> */
[----:B0-----:R-:W-:-:S05]  /*5390*/  F2FP.SATFINITE.E5M2.F32.PACK_AB_MERGE_C R25, RZ, R24, RZ ;  /* 0x00000018ff19723e */ /* 0x001fca00048060ff */
[----:B------:R0:W-:Y:S01]  /*53a0*/  @!P5 STG.E.U8 desc[UR16][R10.64], R25 ;  /* 0x000000190a00d986 */ /* 0x0001e2000c101110 */
[----:B------:R-:W-:Y:S05]  /*53b0*/  @P2 BRA `(.L_x_111) ;  /* 0x0000000000042947 */ /* 0x000fea0003800000 */
[----:B------:R4:W5:Y:S02]  /*53c0*/  LDG.E.U8 R7, desc[UR16][R14.64+0x1] ;  /* 0x000001100e077981 */ /* 0x000964000c1e1100 */
.L_x_111:
[----:B------:R-:W-:Y:S05]  /*53d0*/  BSYNC B1 ;  /* 0x0000000000017941 */ /* 0x000fea0003800000 */
.L_x_110:
[----:B-----5:R-:W-:Y:S01]  /*53e0*/  LOP3.LUT R7, R7, 0xff, RZ, 0xc0, !PT ;  /* 0x000000ff07077812 */ /* 0x020fe200078ec0ff */
[----:B------:R-:W-:Y:S01]  /*53f0*/  BSSY B1, `(.L_x_112) ;  /* 0x000000b000017945 */ /* 0x000fe20003800000 */
[----:B------:R-:W-:Y:S02]  /*5400*/  ISETP.LT.OR P4, PT, R33, 0x9, !P0 ;  /* 0x000000092100780c */ /* 0x000fe40004781670 */
[----:B------:R-:W-:-:S05]  /*5410*/  F2FP.F16.E5M2.UNPACK_B R7, R7 ;  /* 0x00000007ff07723e */ /* 0x000fca00020004ff */
[----:B------:R-:W-:-:S05]  /*5420*/  HADD2.F32 R24, -RZ, R7.H0_H0 ;  /* 0x20000007ff187230 */ /* 0x000fca0000004100 */
[----:B------:R-:W-:-:S04]  /*5430*/  FMUL R7, R24, R9 ;  /* 0x0000000918077220 */ /* 0x000fc80000400000 */
[----:B------:R-:W-:-:S05]  /*5440*/  FFMA R7, R108, R8, R7 ;  /* 0x000000086c077223 */ /* 0x000fca0000000007 */
[----:B0-----:R-:W-:Y:S02]  /*5450*/  F2FP.SATFINITE.E5M2.F32.PACK_AB_MERGE_C R25, RZ, R7, RZ ;  /* 0x00000007ff19723e */ /* 0x001fe400048060ff */
[----:B------:R-:W-:-:S03]  /*5460*/  PRMT R7, RZ, 0x7610, R7 ;  /* 0x00007610ff077816 */ /* 0x000fc60000000007 */
[----:B------:R0:W-:Y:S01]  /*5470*/  @!P2 STG.E.U8 desc[UR16][R10.64+0x1], R25 ;  /* 0x000001190a00a986 */ /* 0x0001e2000c101110 */
[----:B------:R-:W-:Y:S05]  /*5480*/  @P4 BRA `(.L_x_113) ;  /* 0x0000000000044947 */ /* 0x000fea0003800000 */
[----:B------:R0:W5:Y:S02]  /*5490*/  LDG.E.U8 R7, desc[UR16][R16.64+0x8] ;  /* 0x0000081010077981 */ /* 0x000164000c1e1100 */
.L_x_113:
[----:B------:R-:W-:Y:S05]  /*54a0*/  BSYNC B1 ;  /* 0x0000000000017941 */ /* 0x000fea0003800000 */
.L_x_112:
        /* <DEDUP_REMOVED lines=12> */
.L_x_115:
[----:B------:R-:W-:Y:S05]  /*5570*/  BSYNC B1 ;  /* 0x0000000000017941 */ /* 0x000fea0003800000 */
.L_x_114:
        /* <DEDUP_REMOVED lines=12> */
.L_x_117:
[----:B------:R-:W-:Y:S05]  /*5640*/  BSYNC B1 ;  /* 0x0000000000017941 */ /* 0x000fea0003800000 */
.L_x_116:
        /* <DEDUP_REMOVED lines=12> */
.L_x_119:
[----:B------:R-:W-:Y:S05]  /*5710*/  BSYNC B1 ;  /* 0x0000000000017941 */ /* 0x000fea0003800000 */
.L_x_118:
        /* <DEDUP_REMOVED lines=12> */
.L_x_121:
[----:B------:R-:W-:Y:S05]  /*57e0*/  BSYNC B1 ;  /* 0x0000000000017941 */ /* 0x000fea0003800000 */
.L_x_120:
        /* <DEDUP_REMOVED lines=12> */
.L_x_123:
[----:B------:R-:W-:Y:S05]  /*58b0*/  BSYNC B1 ;  /* 0x0000000000017941 */ /* 0x000fea0003800000 */
.L_x_122:
        /* <DEDUP_REMOVED lines=12> */
.L_x_125:
[----:B------:R-:W-:Y:S05]  /*5980*/  BSYNC B1 ;  /* 0x0000000000017941 */ /* 0x000fea0003800000 */
.L_x_124:
        /* <DEDUP_REMOVED lines=12> */
.L_x_127:
[----:B------:R-:W-:Y:S05]  /*5a50*/  BSYNC B1 ;  /* 0x0000000000017941 */ /* 0x000fea0003800000 */
.L_x_126:
        /* <DEDUP_REMOVED lines=12> */
.L_x_129:
[----:B------:R-:W-:Y:S05]  /*5b20*/  BSYNC B1 ;  /* 0x0000000000017941 */ /* 0x000fea0003800000 */
.L_x_128:
        /* <DEDUP_REMOVED lines=12> */
.L_x_131:
[----:B------:R-:W-:Y:S05]  /*5bf0*/  BSYNC B1 ;  /* 0x0000000000017941 */ /* 0x000fea0003800000 */
.L_x_130:
        /* <DEDUP_REMOVED lines=12> */
.L_x_133:
[----:B------:R-:W-:Y:S05]  /*5cc0*/  BSYNC B1 ;  /* 0x0000000000017941 */ /* 0x000fea0003800000 */
.L_x_132:
        /* <DEDUP_REMOVED lines=12> */
.L_x_135:
[----:B------:R-:W-:Y:S05]  /*5d90*/  BSYNC B1 ;  /* 0x0000000000017941 */ /* 0x000fea0003800000 */
.L_x_134:
        /* <DEDUP_REMOVED lines=12> */
.L_x_137:
[----:B------:R-:W-:Y:S05]  /*5e60*/  BSYNC B1 ;  /* 0x0000000000017941 */ /* 0x000fea0003800000 */
.L_x_136:
        /* <DEDUP_REMOVED lines=12> */
.L_x_139:
[----:B------:R-:W-:Y:S05]  /*5f30*/  BSYNC B1 ;  /* 0x0000000000017941 */ /* 0x000fea0003800000 */
.L_x_138:
        /* <DEDUP_REMOVED lines=12> */
.L_x_141:
[----:B------:R-:W-:Y:S05]  /*6000*/  BSYNC B1 ;  /* 0x0000000000017941 */ /* 0x000fea0003800000 */
.L_x_140:
        /* <DEDUP_REMOVED lines=12> */
.L_x_143:
[----:B------:R-:W-:Y:S05]  /*60d0*/  BSYNC B1 ;  /* 0x0000000000017941 */ /* 0x000fea0003800000 */
.L_x_142:
        /* <DEDUP_REMOVED lines=12> */
.L_x_145:
[----:B------:R-:W-:Y:S05]  /*61a0*/  BSYNC B1 ;  /* 0x0000000000017941 */ /* 0x000fea0003800000 */
.L_x_144:
        /* <DEDUP_REMOVED lines=12> */
.L_x_147:
[----:B------:R-:W-:Y:S05]  /*6270*/  BSYNC B1 ;  /* 0x0000000000017941 */ /* 0x000fea0003800000 */
.L_x_146:
        /* <DEDUP_REMOVED lines=12> */
.L_x_149:
[----:B------:R-:W-:Y:S05]  /*6340*/  BSYNC B1 ;  /* 0x0000000000017941 */ /* 0x000fea0003800000 */
.L_x_148:
        /* <DEDUP_REMOVED lines=12> */
.L_x_151:
[----:B------:R-:W-:Y:S05]  /*6410*/  BSYNC B1 ;  /* 0x0000000000017941 */ /* 0x000fea0003800000 */
.L_x_150:
        /* <DEDUP_REMOVED lines=12> */
.L_x_153:
[----:B------:R-:W-:Y:S05]  /*64e0*/  BSYNC B1 ;  /* 0x0000000000017941 */ /* 0x000fea0003800000 */
.L_x_152:
        /* <DEDUP_REMOVED lines=12> */
.L_x_155:
[----:B------:R-:W-:Y:S05]  /*65b0*/  BSYNC B1 ;  /* 0x0000000000017941 */ /* 0x000fea0003800000 */
.L_x_154:
        /* <DEDUP_REMOVED lines=12> */
.L_x_157:
[----:B------:R-:W-:Y:S05]  /*6680*/  BSYNC B1 ;  /* 0x0000000000017941 */ /* 0x000fea0003800000 */
.L_x_156:
        /* <DEDUP_REMOVED lines=12> */
.L_x_159:
[----:B------:R-:W-:Y:S05]  /*6750*/  BSYNC B1 ;  /* 0x0000000000017941 */ /* 0x000fea0003800000 */
.L_x_158:
        /* <DEDUP_REMOVED lines=12> */
.L_x_161:
[----:B------:R-:W-:Y:S05]  /*6820*/  BSYNC B1 ;  /* 0x0000000000017941 */ /* 0x000fea0003800000 */
.L_x_160:
        /* <DEDUP_REMOVED lines=12> */
.L_x_163:
[----:B------:R-:W-:Y:S05]  /*68f0*/  BSYNC B1 ;  /* 0x0000000000017941 */ /* 0x000fea0003800000 */
.L_x_162:
[----:B-----5:R-:W-:Y:S01]  /*6900*/  LOP3.LUT R7, R7, 0xff, RZ, 0xc0, !PT ;  /* 0x000000ff07077812 */ /* 0x020fe200078ec0ff */
[----:B------:R-:W-:Y:S01]  /*6910*/  BSSY B1, `(.L_x_164) ;  /* 0x000000b000017945 */ /* 0x000fe20003800000 */
[----:B------:R-:W-:Y:S02]  /*6920*/  ISETP.LT.OR P2, PT, R33, 0x39, !P1 ;  /* 0x000000392100780c */ /* 0x000fe40004f41670 */
[----:B------:R-:W-:-:S05]  /*6930*/  F2FP.F16.E5M2.UNPACK_B R7, R7 ;  /* 0x00000007ff07723e */ /* 0x000fca00020004ff */
[----:B012---:R-:W-:-:S05]  /*6940*/  HADD2.F32 R16, -RZ, R7.H0_H0 ;  /* 0x20000007ff107230 */ /* 0x007fca0000004100 */
[----:B------:R-:W-:-:S04]  /*6950*/  FMUL R7, R16, R9 ;  /* 0x0000000910077220 */ /* 0x000fc80000400000 */
[----:B------:R-:W-:-:S05]  /*6960*/  FFMA R7, R18, R8, R7 ;  /* 0x0000000812077223 */ /* 0x000fca0000000007 */
[----:B------:R-:W-:Y:S02]  /*6970*/  F2FP.SATFINITE.E5M2.F32.PACK_AB_MERGE_C R17, RZ, R7, RZ ;  /* 0x00000007ff11723e */ /* 0x000fe400048060ff */
[----:B------:R-:W-:-:S03]  /*6980*/  PRMT R7, RZ, 0x7610, R7 ;  /* 0x00007610ff077816 */ /* 0x000fc60000000007 */
[----:B------:R0:W-:Y:S01]  /*6990*/  @!P0 STG.E.U8 desc[UR16][R12.64+0x39], R17 ;  /* 0x000039110c008986 */ /* 0x0001e2000c101110 */
[----:B------:R-:W-:Y:S05]  /*69a0*/  @P2 BRA `(.L_x_165) ;  /* 0x0000000000042947 */ /* 0x000fea0003800000 */
[----:B------:R1:W5:Y:S02]  /*69b0*/  LDG.E.U8 R7, desc[UR16][R14.64+0x38] ;  /* 0x000038100e077981 */ /* 0x000364000c1e1100 */
.L_x_165:
[----:B------:R-:W-:Y:S05]  /*69c0*/  BSYNC B1 ;  /* 0x0000000000017941 */ /* 0x000fea0003800000 */
.L_x_164:
        /* <DEDUP_REMOVED lines=12> */
.L_x_167:
[----:B------:R-:W-:Y:S05]  /*6a90*/  BSYNC B1 ;  /* 0x0000000000017941 */ /* 0x000fea0003800000 */
.L_x_166:
[----:B------:R-:W-:Y:S05]  /*6aa0*/  @P1 BRA `(.L_x_168) ;  /* 0x0000001000301947 */ /* 0x000fea0003800000 */
[----:B-----5:R-:W-:-:S04]  /*6ab0*/  LOP3.LUT R7, R7, 0xff, RZ, 0xc0, !PT ;  /* 0x000000ff07077812 */ /* 0x020fc800078ec0ff */
[----:B------:R-:W-:-:S05]  /*6ac0*/  F2FP.F16.E5M2.UNPACK_B R7, R7 ;  /* 0x00000007ff07723e */ /* 0x000fca00020004ff */
[----:B------:R-:W-:-:S05]  /*6ad0*/  HADD2.F32 R12, -RZ, R7.H0_H0 ;  /* 0x20000007ff0c7230 */ /* 0x000fca0000004100 */
[----:B------:R-:W-:-:S04]  /*6ae0*/  FMUL R7, R12, R9 ;  /* 0x000000090c077220 */ /* 0x000fc80000400000 */
[----:B------:R-:W-:-:S05]  /*6af0*/  FFMA R7, R20, R8, R7 ;  /* 0x0000000814077223 */ /* 0x000fca0000000007 */
[----:B------:R-:W-:-:S05]  /*6b00*/  F2FP.SATFINITE.E5M2.F32.PACK_AB_MERGE_C R7, RZ, R7, RZ ;  /* 0x00000007ff07723e */ /* 0x000fca00048060ff */
[----:B------:R0:W-:Y:S01]  /*6b10*/  STG.E.U8 desc[UR16][R10.64+0x39], R7 ;  /* 0x000039070a007986 */ /* 0x0001e2000c101110 */
[----:B------:R-:W-:Y:S05]  /*6b20*/  BRA `(.L_x_168) ;  /* 0x0000001000107947 */ /* 0x000fea0003800000 */
.L_x_39:
[C---:B------:R-:W-:Y:S01]  /*6b30*/  ISETP.GE.AND P0, PT, R34.reuse, 0x1, PT ;  /* 0x000000012200780c */ /* 0x040fe20003f06270 */
[-C--:B--2---:R-:W-:Y:S01]  /*6b40*/  FMUL R147, R147, R8.reuse ;  /* 0x0000000893937220 */ /* 0x084fe20000400000 */
[----:B------:R-:W-:Y:S01]  /*6b50*/  ISETP.GE.AND P2, PT, R34, 0x9, PT ;  /* 0x000000092200780c */ /* 0x000fe20003f46270 */
[-C--:B------:R-:W-:Y:S01]  /*6b60*/  FMUL R142, R142, R8.reuse ;  /* 0x000000088e8e7220 */ /* 0x080fe20000400000 */
[----:B------:R-:W-:Y:S01]  /*6b70*/  ISETP.LT.OR P1, PT, R33, 0x1, !P0 ;  /* 0x000000012100780c */ /* 0x000fe20004721670 */
[-C--:B------:R-:W-:Y:S01]  /*6b80*/  FMUL R145, R145, R8.reuse ;  /* 0x0000000891917220 */ /* 0x080fe20000400000 */
[----:B------:R-:W-:Y:S01]  /*6b90*/  F2FP.SATFINITE.E5M2.F32.PACK_AB_MERGE_C R147, RZ, R147, RZ ;  /* 0x00000093ff93723e */ /* 0x000fe200048060ff */
[-C--:B------:R-:W-:Y:S01]  /*6ba0*/  FMUL R140, R140, R8.reuse ;  /* 0x000000088c8c7220 */ /* 0x080fe20000400000 */
[----:B------:R-:W-:Y:S01]  /*6bb0*/  ISETP.LT.OR P4, PT, R33, 0x2, !P0 ;  /* 0x000000022100780c */ /* 0x000fe20004781670 */
[-C--:B------:R-:W-:Y:S01]  /*6bc0*/  FMUL R143, R143, R8.reuse ;  /* 0x000000088f8f7220 */ /* 0x080fe20000400000 */
[C---:B------:R-:W-:Y:S01]  /*6bd0*/  ISETP.LT.OR P5, PT, R33.reuse, 0x1, !P2 ;  /* 0x000000012100780c */ /* 0x040fe200057a1670 */
[-C--:B------:R-:W-:Y:S01]  /*6be0*/  FMUL R138, R138, R8.reuse ;  /* 0x000000088a8a7220 */ /* 0x080fe20000400000 */
[----:B------:R-:W-:Y:S01]  /*6bf0*/  ISETP.LT.OR P6, PT, R33, 0x2, !P2 ;  /* 0x000000022100780c */ /* 0x000fe200057c1670 */
[----:B------:R-:W-:Y:S01]  /*6c00*/  FMUL R141, R141, R8 ;  /* 0x000000088d8d7220 */ /* 0x000fe20000400000 */
[----:B------:R-:W-:Y:S01]  /*6c10*/  F2FP.SATFINITE.E5M2.F32.PACK_AB_MERGE_C R7, RZ, R142, RZ ;  /* 0x0000008eff07723e */ /* 0x000fe200048060ff */
[-C--:B------:R-:W-:Y:S01]  /*6c20*/  FMUL R136, R136, R8.reuse ;  /* 0x0000000888887220 */ /* 0x080fe20000400000 */
[----:B------:R-:W-:Y:S01]  /*6c30*/  F2FP.SATFINITE.E5M2.F32.PACK_AB_MERGE_C R145, RZ, R145, RZ ;  /* 0x00000091ff91723e */ /* 0x000fe200048060ff */
[----:B------:R-:W-:Y:S01]  /*6c40*/  @!P1 STG.E.U8 desc[UR16][R16.64], R147 ;  /* 0x0000009310009986 */ /* 0x000fe2000c101110 */
[----:B------:R-:W-:Y:S01]  /*6c50*/  ISETP.LT.OR P1, PT, R33, 0x9, !P0 ;  /* 0x000000092100780c */ /* 0x000fe20004721670 */
[----:B------:R-:W-:Y:S01]  /*6c60*/  FMUL R139, R139, R8 ;  /* 0x000000088b8b7220 */ /* 0x000fe20000400000 */
[----:B------:R-:W-:Y:S01]  /*6c70*/  F2FP.SATFINITE.E5M2.F32.PACK_AB_MERGE_C R25, RZ, R140, RZ ;  /* 0x0000008cff19723e */ /* 0x000fe200048060ff */
[----:B------:R0:W-:Y:S01]  /*6c80*/  @!P4 STG.E.U8 desc[UR16][R16.64+0x1], R7 ;  /* 0x000001071000c986 */ /* 0x0001e2000c101110 */
[----:B------:R-:W-:Y:S01]  /*6c90*/  F2FP.SATFINITE.E5M2.F32.PACK_AB_MERGE_C R143, RZ, R143, RZ ;  /* 0x0000008fff8f723e */ /* 0x000fe200048060ff */
[-C--:B------:R-:W-:Y:S01]  /*6ca0*/  FMUL R134, R134, R8.reuse ;  /* 0x0000000886867220 */ /* 0x080fe20000400000 */
[C---:B------:R-:W-:Y:S01]  /*6cb0*/  ISETP.LT.OR P4, PT, R33.reuse, 0xa, !P0 ;  /* 0x0000000a2100780c */ /* 0x040fe20004781670 */
[----:B------:R-:W-:Y:S01]  /*6cc0*/  @!P5 STG.E.U8 desc[UR16][R14.64], R145 ;  /* 0x000000910e00d986 */ /* 0x000fe2000c101110 */
[----:B------:R-:W-:Y:S01]  /*6cd0*/  ISETP.LT.OR P5, PT, R33, 0x9, !P2 ;  /* 0x000000092100780c */ /* 0x000fe200057a1670 */
[-C--:B------:R-:W-:Y:S01]  /*6ce0*/  FMUL R137, R137, R8.reuse ;  /* 0x0000000889897220 */ /* 0x080fe20000400000 */
[----:B------:R-:W-:Y:S01]  /*6cf0*/  F2FP.SATFINITE.E5M2.F32.PACK_AB_MERGE_C R141, RZ, R141, RZ ;  /* 0x0000008dff8d723e */ /* 0x000fe200048060ff */
[----:B------:R1:W-:Y:S01]  /*6d00*/  @!P6 STG.E.U8 desc[UR16][R14.64+0x1], R25 ;  /* 0x000001190e00e986 */ /* 0x0003e2000c101110 */
[C---:B------:R-:W-:Y:S01]  /*6d10*/  ISETP.LT.OR P6, PT, R33.reuse, 0xa, !P2 ;  /* 0x0000000a2100780c */ /* 0x040fe200057c1670 */
[-C--:B------:R-:W-:Y:S01]  /*6d20*/  FMUL R132, R132, R8.reuse ;  /* 0x0000000884847220 */ /* 0x080fe20000400000 */
[----:B------:R-:W-:Y:S01]  /*6d30*/  F2FP.SATFINITE.E5M2.F32.PACK_AB_MERGE_C R139, RZ, R139, RZ ;  /* 0x0000008bff8b723e */ /* 0x000fe200048060ff */
[----:B------:R-:W-:Y:S01]  /*6d40*/  @!P1 STG.E.U8 desc[UR16][R16.64+0x8], R143 ;  /* 0x0000088f10009986 */ /* 0x000fe2000c101110 */
[----:B------:R-:W-:Y:S01]  /*6d50*/  ISETP.LT.OR P1, PT, R33, 0x11, !P0 ;  /* 0x000000112100780c */ /* 0x000fe20004721670 */
[----:B------:R-:W-:Y:S01]  /*6d60*/  FMUL R135, R135, R8 ;  /* 0x0000000887877220 */ /* 0x000fe20000400000 */
[----:B0-----:R-:W-:Y:S01]  /*6d70*/  F2FP.SATFINITE.E5M2.F32.PACK_AB_MERGE_C R7, RZ, R138, RZ ;  /* 0x0000008aff07723e */ /* 0x001fe200048060ff */
[-C--:B------:R-:W-:Y:S01]  /*6d80*/  FMUL R130, R130, R8.reuse ;  /* 0x0000000882827220 */ /* 0x080fe20000400000 */
[----:B------:R-:W-:Y:S01]  /*6d90*/  F2FP.SATFINITE.E5M2.F32.PACK_AB_MERGE_C R137, RZ, R137, RZ ;  /* 0x00000089ff89723e */ /* 0x000fe200048060ff */
[----:B------:R-:W-:Y:S01]  /*6da0*/  FMUL R133, R133, R8 ;  /* 0x0000000885857220 */ /* 0x000fe20000400000 */
[----:B------:R-:W-:Y:S01]  /*6db0*/  F2FP.SATFINITE.E5M2.F32.PACK_AB_MERGE_C R135, RZ, R135, RZ ;  /* 0x00000087ff87723e */ /* 0x000fe200048060ff */
[----:B------:R0:W-:Y:S01]  /*6dc0*/  @!P4 STG.E.U8 desc[UR16][R16.64+0x9], R7 ;  /* 0x000009071000c986 */ /* 0x0001e2000c101110 */
[----:B-1----:R-:W-:Y:S01]  /*6dd0*/  F2FP.SATFINITE.E5M2.F32.PACK_AB_MERGE_C R25, RZ, R136, RZ ;  /* 0x00000088ff19723e */ /* 0x002fe200048060ff */
        /* <DEDUP_REMOVED lines=15> */
[-C--:B------:R-:W-:Y:S01]  /*6ed0*/  FMUL R127, R127, R8.reuse ;  /* 0x000000087f7f7220 */ /* 0x080fe20000400000 */
[----:B------:R-:W-:Y:S01]  /*6ee0*/  FMUL R122, R122, R8 ;  /* 0x000000087a7a7220 */ /* 0x000fe20000400000 */
[----:B------:R-:W-:Y:S01]  /*6ef0*/  F2FP.SATFINITE.E5M2.F32.PACK_AB_MERGE_C R129, RZ, R129, RZ ;  /* 0x00000081ff81723e */ /* 0x000fe200048060ff */
[----:B------:R0:W-:Y:S01]  /*6f00*/  @!P4 STG.E.U8 desc[UR16][R16.64+0x11], R7 ;  /* 0x000011071000c986 */ /* 0x0001e2000c101110 */
[----:B-1----:R-:W-:Y:S01]  /*6f10*/  F2FP.SATFINITE.E5M2.F32.PACK_AB_MERGE_C R25, RZ, R132, RZ ;  /* 0x00000084ff19723e */ /* 0x002fe200048060ff */
[-C--:B------:R-:W-:Y:S01]  /*6f20*/  FMUL R125, R125, R8.reuse ;  /* 0x000000087d7d7220 */ /* 0x080fe20000400000 */
[C---:B------:R-:W-:Y:S01]  /*6f30*/  ISETP.LT.OR P4, PT, R33.reuse, 0x1a, !P0 ;  /* 0x0000001a2100780c */ /* 0x040fe20004781670 */
[----:B------:R-:W-:Y:S01]  /*6f40*/  @!P5 STG.E.U8 desc[UR16][R14.64+0x10], R137 ;  /* 0x000010890e00d986 */ /* 0x000fe2000c101110 */
[C---:B------:R-:W-:Y:S01]  /*6f50*/  ISETP.LT.OR P5, PT, R33.reuse, 0x19, !P2 ;  /* 0x000000192100780c */ /* 0x040fe200057a1670 */
[-C--:B------:R-:W-:Y:S01]  /*6f60*/  FMUL R120, R120, R8.reuse ;  /* 0x0000000878787220 */ /* 0x080fe20000400000 */
[----:B------:R-:W-:Y:S01]  /*6f70*/  F2FP.SATFINITE.E5M2.F32.PACK_AB_MERGE_C R127, RZ, R127, RZ ;  /* 0x0000007fff7f723e */ /* 0x000fe200048060ff */
[----:B------:R1:W-:Y:S01]  /*6f80*/  @!P6 STG.E.U8 desc[UR16][R14.64+0x11], R25 ;  /* 0x000011190e00e986 */ /* 0x0003e2000c101110 */
[----:B------:R-:W-:Y:S01]  /*6f90*/  ISETP.LT.OR P6, PT, R33, 0x1a, !P2 ;  /* 0x0000001a2100780c */ /* 0x000fe200057c1670 */
        /* <DEDUP_REMOVED lines=8> */
[-C--:B------:R-:W-:Y:S01]  /*7020*/  FMUL R116, R116, R8.reuse ;  /* 0x0000000874747220 */ /* 0x080fe20000400000 */
[----:B------:R-:W-:Y:S01]  /*7030*/  FMUL R114, R114, R8 ;  /* 0x0000000872727220 */ /* 0x000fe20000400000 */
[----:B-1----:R-:W-:Y:S01]  /*7040*/  F2FP.SATFINITE.E5M2.F32.PACK_AB_MERGE_C R25, RZ, R128, RZ ;  /* 0x00000080ff19723e */ /* 0x002fe200048060ff */
[----:B------:R0:W-:Y:S01]  /*7050*/  @!P4 STG.E.U8 desc[UR16][R16.64+0x19], R7 ;  /* 0x000019071000c986 */ /* 0x0001e2000c101110 */
[----:B------:R-:W-:Y:S01]  /*7060*/  ISETP.LT.OR P4, PT, R33, 0x22, !P0 ;  /* 0x000000222100780c */ /* 0x000fe20004781670 */
[-C--:B------:R-:W-:Y:S01]  /*7070*/  FMUL R119, R119, R8.reuse ;  /* 0x0000000877777220 */ /* 0x080fe20000400000 */
[----:B------:R-:W-:Y:S01]  /*7080*/  F2FP.SATFINITE.E5M2.F32.PACK_AB_MERGE_C R121, RZ, R121, RZ ;  /* 0x00000079ff79723e */ /* 0x000fe200048060ff */
[----:B------:R-:W-:Y:S01]  /*7090*/  @!P5 STG.E.U8 desc[UR16][R14.64+0x18], R133 ;  /* 0x000018850e00d986 */ /* 0x000fe2000c101110 */
[----:B------:R-:W-:Y:S01]  /*70a0*/  ISETP.LT.OR P5, PT, R33, 0x21, !P2 ;  /* 0x000000212100780c */ /* 0x000fe200057a1670 */
[----:B------:R-:W-:Y:S01]  /*70b0*/  FMUL R117, R117, R8 ;  /* 0x0000000875757220 */ /* 0x000fe20000400000 */
[----:B------:R-:W-:Y:S01]  /*70c0*/  F2FP.SATFINITE.E5M2.F32.PACK_AB_MERGE_C R27, RZ, R114, RZ ;  /* 0x00000072ff1b723e */ /* 0x000fe200048060ff */
[----:B------:R1:W-:Y:S01]  /*70d0*/  @!P6 STG.E.U8 desc[UR16][R14.64+0x19], R25 ;  /* 0x000019190e00e986 */ /* 0x0003e2000c101110 */
[----:B------:R-:W-:Y:S01]  /*70e0*/  ISETP.LT.OR P6, PT, R33, 0x22, !P2 ;  /* 0x000000222100780c */ /* 0x000fe200057c1670 */
[-C--:B------:R-:W-:Y:S01]  /*70f0*/  FMUL R112, R112, R8.reuse ;  /* 0x0000000870707220 */ /* 0x080fe20000400000 */
[-C--:B------:R-:W-:Y:S01]  /*7100*/  FMUL R115, R115, R8.reuse ;  /* 0x0000000873737220 */ /* 0x080fe20000400000 */
        /* <DEDUP_REMOVED lines=39> */
[-C--:B------:R-:W-:Y:S01]  /*7380*/  FMUL R103, R103, R8.reuse ;  /* 0x0000000867677220 */ /* 0x080fe20000400000 */
[----:B------:R-:W-:Y:S01]  /*7390*/  @!P1 STG.E.U8 desc[UR16][R16.64+0x30], R123 ;  /* 0x0000307b10009986 */ /* 0x000fe2000c101110 */
[----:B------:R-:W-:Y:S01]  /*73a0*/  ISETP.LT.OR P1, PT, R33, 0x39, !P0 ;  /* 0x000000392100780c */ /* 0x000fe20004721670 */
[-C--:B------:R-:W-:Y:S01]  /*73b0*/  FMUL R101, R101, R8.reuse ;  /* 0x0000000865657220 */ /* 0x080fe20000400000 */
[----:B------:R-:W-:Y:S01]  /*73c0*/  ISETP.LT.OR P0, PT, R33, 0x3a, !P0 ;  /* 0x0000003a2100780c */ /* 0x000fe20004701670 */
[----:B------:R-:W-:Y:S01]  /*73d0*/  FMUL R96, R96, R8 ;  /* 0x0000000860607220 */ /* 0x000fe20000400000 */
[----:B0-----:R-:W-:Y:S01]  /*73e0*/  F2FP.SATFINITE.E5M2.F32.PACK_AB_MERGE_C R7, RZ, R118, RZ ;  /* 0x00000076ff07723e */ /* 0x001fe200048060ff */
[-C--:B------:R-:W-:Y:S01]  /*73f0*/  FMUL R94, R94, R8.reuse ;  /* 0x000000085e5e7220 */ /* 0x080fe20000400000 */
[----:B------:R-:W-:Y:S01]  /*7400*/  F2FP.SATFINITE.E5M2.F32.PACK_AB_MERGE_C R105, RZ, R105, RZ ;  /* 0x00000069ff69723e */ /* 0x000fe200048060ff */
[----:B------:R-:W-:Y:S01]  /*7410*/  FMUL R97, R97, R8 ;  /* 0x0000000861617220 */ /* 0x000fe20000400000 */
[----:B-1----:R-:W-:Y:S01]  /*7420*/  F2FP.SATFINITE.E5M2.F32.PACK_AB_MERGE_C R25, RZ, R116, RZ ;  /* 0x00000074ff19723e */ /* 0x002fe200048060ff */
[----:B------:R0:W-:Y:S01]  /*7430*/  @!P4 STG.E.U8 desc[UR16][R16.64+0x31], R7 ;  /* 0x000031071000c986 */ /* 0x0001e2000c101110 */
[----:B------:R-:W-:Y:S01]  /*7440*/  ISETP.LT.OR P4, PT, R33, 0x39, !P2 ;  /* 0x000000392100780c */ /* 0x000fe20005781670 */
[-C--:B------:R-:W-:Y:S01]  /*7450*/  FMUL R99, R99, R8.reuse ;  /* 0x0000000863637220 */ /* 0x080fe20000400000 */
[----:B------:R-:W-:Y:S01]  /*7460*/  ISETP.LT.OR P2, PT, R33, 0x3a, !P2 ;  /* 0x0000003a2100780c */ /* 0x000fe20005741670 */
[----:B------:R-:W-:Y:S01]  /*7470*/  @!P5 STG.E.U8 desc[UR16][R14.64+0x30], R121 ;  /* 0x000030790e00d986 */ /* 0x000fe2000c101110 */
[----:B------:R-:W-:Y:S01]  /*7480*/  F2FP.SATFINITE.E5M2.F32.PACK_AB_MERGE_C R103, RZ, R103, RZ ;  /* 0x00000067ff67723e */ /* 0x000fe200048060ff */
[-C--:B------:R-:W-:Y:S01]  /*7490*/  FMUL R92, R92, R8.reuse ;  /* 0x000000085c5c7220 */ /* 0x080fe20000400000 */
[----:B------:R-:W-:Y:S01]  /*74a0*/  F2FP.SATFINITE.E5M2.F32.PACK_AB_MERGE_C R101, RZ, R101, RZ ;  /* 0x00000065ff65723e */ /* 0x000fe200048060ff */
[----:B------:R-:W-:Y:S01]  /*74b0*/  @!P6 STG.E.U8 desc[UR16][R14.64+0x31], R25 ;  /* 0x000031190e00e986 */ /* 0x000fe2000c101110 */
[----:B------:R-:W-:Y:S01]  /*74c0*/  F2FP.SATFINITE.E5M2.F32.PACK_AB_MERGE_C R97, RZ, R97, RZ ;  /* 0x00000061ff61723e */ /* 0x000fe200048060ff */
[-C--:B------:R-:W-:Y:S01]  /*74d0*/  FMUL R88, R88, R8.reuse ;  /* 0x0000000858587220 */ /* 0x080fe20000400000 */
[-C--:B------:R-:W-:Y:S01]  /*74e0*/  FMUL R95, R95, R8.reuse ;  /* 0x000000085f5f7220 */ /* 0x080fe20000400000 */
[----:B------:R-:W-:Y:S01]  /*74f0*/  @!P0 STG.E.U8 desc[UR16][R16.64+0x39], R27 ;  /* 0x0000391b10008986 */ /* 0x000fe2000c101110 */
[----:B------:R-:W-:Y:S01]  /*7500*/  ISETP.GE.AND P0, PT, R34, 0x81, PT ;  /* 0x000000812200780c */ /* 0x000fe20003f06270 */
[----:B------:R-:W-:Y:S01]  /*7510*/  FMUL R93, R93, R8 ;  /* 0x000000085d5d7220 */ /* 0x000fe20000400000 */
[----:B0-----:R-:W-:Y:S01]  /*7520*/  F2FP.SATFINITE.E5M2.F32.PACK_AB_MERGE_C R7, RZ, R112, RZ ;  /* 0x00000070ff07723e */ /* 0x001fe200048060ff */
[----:B------:R0:W-:Y:S01]  /*7530*/  @!P1 STG.E.U8 desc[UR16][R16.64+0x38], R119 ;  /* 0x0000387710009986 */ /* 0x0001e2000c101110 */
[C---:B------:R-:W-:Y:S01]  /*7540*/  ISETP.LT.OR P6, PT, R33.reuse, 0x1, !P0 ;  /* 0x000000012100780c */ /* 0x040fe200047c1670 */
[-C--:B------:R-:W-:Y:S01]  /*7550*/  FMUL R90, R90, R8.reuse ;  /* 0x000000085a5a7220 */ /* 0x080fe20000400000 */
[----:B------:R-:W-:Y:S01]  /*7560*/  ISETP.LT.OR P5, PT, R33, 0x2, !P0 ;  /* 0x000000022100780c */ /* 0x000fe200047a1670 */
[----:B------:R-:W-:Y:S01]  /*7570*/  @!P4 STG.E.U8 desc[UR16][R14.64+0x38], R117 ;  /* 0x000038750e00c986 */ /* 0x000fe2000c101110 */
[----:B------:R-:W-:Y:S01]  /*7580*/  ISETP.GE.AND P1, PT, R34, 0x89, PT ;  /* 0x000000892200780c */ /* 0x000fe20003f26270 */
[-C--:B------:R-:W-:Y:S01]  /*7590*/  FMUL R23, R23, R8.reuse ;  /* 0x0000000817177220 */ /* 0x080fe20000400000 */
[----:B------:R-:W-:Y:S01]  /*75a0*/  F2FP.SATFINITE.E5M2.F32.PACK_AB_MERGE_C R99, RZ, R99, RZ ;  /* 0x00000063ff63723e */ /* 0x000fe200048060ff */
[----:B------:R1:W-:Y:S01]  /*75b0*/  @!P2 STG.E.U8 desc[UR16][R14.64+0x39], R7 ;  /* 0x000039070e00a986 */ /* 0x0003e2000c101110 */
[----:B------:R-:W-:Y:S01]  /*75c0*/  ISETP.LT.OR P4, PT, R33, 0x1, !P1 ;  /* 0x000000012100780c */ /* 0x000fe20004f81670 */
[-C--:B------:R-:W-:Y:S01]  /*75d0*/  FMUL R91, R91, R8.reuse ;  /* 0x000000085b5b7220 */ /* 0x080fe20000400000 */
[----:B------:R-:W-:Y:S01]  /*75e0*/  ISETP.LT.OR P2, PT, R33, 0xa, !P0 ;  /* 0x0000000a2100780c */ /* 0x000fe20004741670 */
[----:B------:R-:W-:Y:S01]  /*75f0*/  FMUL R89, R89, R8 ;  /* 0x0000000859597220 */ /* 0x000fe20000400000 */
[----:B0-----:R-:W-:Y:S01]  /*7600*/  F2FP.SATFINITE.E5M2.F32.PACK_AB_MERGE_C R17, RZ, R110, RZ ;  /* 0x0000006eff11723e */ /* 0x001fe200048060ff */
[----:B------:R-:W-:Y:S01]  /*7610*/  @!P6 STG.E.U8 desc[UR16][R12.64], R115 ;  /* 0x000000730c00e986 */ /* 0x000fe2000c101110 */
[C---:B------:R-:W-:Y:S01]  /*7620*/  ISETP.LT.OR P6, PT, R33.reuse, 0x2, !P1 ;  /* 0x000000022100780c */ /* 0x040fe20004fc1670 */
[-C--:B------:R-:W-:Y:S01]  /*7630*/  FMUL R22, R22, R8.reuse ;  /* 0x0000000816167220 */ /* 0x080fe20000400000 */
[----:B------:R-:W-:Y:S01]  /*7640*/  F2FP.SATFINITE.E5M2.F32.PACK_AB_MERGE_C R95, RZ, R95, RZ ;  /* 0x0000005fff5f723e */ /* 0x000fe200048060ff */
[----:B------:R-:W-:Y:S01]  /*7650*/  @!P5 STG.E.U8 desc[UR16][R12.64+0x1], R17 ;  /* 0x000001110c00d986 */ /* 0x000fe2000c101110 */
[----:B------:R-:W-:Y:S01]  /*7660*/  ISETP.LT.OR P5, PT, R33, 0x9, !P0 ;  /* 0x000000092100780c */ /* 0x000fe200047a1670 */
[----:B------:R-:W-:Y:S01]  /*7670*/  FMUL R19, R19, R8 ;  /* 0x0000000813137220 */ /* 0x000fe20000400000 */
[----:B-1----:R-:W-:Y:S01]  /*7680*/  F2FP.SATFINITE.E5M2.F32.PACK_AB_MERGE_C R7, RZ, R108, RZ ;  /* 0x0000006cff07723e */ /* 0x002fe200048060ff */
[----:B------:R-:W-:Y:S01]  /*7690*/  @!P4 STG.E.U8 desc[UR16][R10.64], R113 ;  /* 0x000000710a00c986 */ /* 0x000fe2000c101110 */
[----:B------:R-:W-:Y:S01]  /*76a0*/  F2FP.SATFINITE.E5M2.F32.PACK_AB_MERGE_C R15, RZ, R106, RZ ;  /* 0x0000006aff0f723e */ /* 0x000fe200048060ff */
[-C--:B------:R-:W-:Y:S01]  /*76b0*/  FMUL R18, R18, R8.reuse ;  /* 0x0000000812127220 */ /* 0x080fe20000400000 */
[----:B------:R-:W-:Y:S01]  /*76c0*/  ISETP.LT.OR P4, PT, R33, 0x9, !P1 ;  /* 0x000000092100780c */ /* 0x000fe20004f81670 */
[-C--:B------:R-:W-:Y:S01]  /*76d0*/  FMUL R21, R21, R8.reuse ;  /* 0x0000000815157220 */ /* 0x080fe20000400000 */
[----:B------:R-:W-:Y:S01]  /*76e0*/  F2FP.SATFINITE.E5M2.F32.PACK_AB_MERGE_C R93, RZ, R93, RZ ;  /* 0x0000005dff5d723e */ /* 0x000fe200048060ff */
[----:B------:R0:W-:Y:S01]  /*76f0*/  @!P6 STG.E.U8 desc[UR16][R10.64+0x1], R7 ;  /* 0x000001070a00e986 */ /* 0x0001e2000c101110 */
[C---:B------:R-:W-:Y:S01]  /*7700*/  ISETP.LT.OR P6, PT, R33.reuse, 0xa, !P1 ;  /* 0x0000000a2100780c */ /* 0x040fe20004fc1670 */
[----:B------:R-:W-:Y:S01]  /*7710*/  FMUL R20, R20, R8 ;  /* 0x0000000814147220 */ /* 0x000fe20000400000 */
[----:B------:R-:W-:Y:S01]  /*7720*/  F2FP.SATFINITE.E5M2.F32.PACK_AB_MERGE_C R23, RZ, R23, RZ ;  /* 0x00000017ff17723e */ /* 0x000fe200048060ff */
[----:B------:R1:W-:Y:S01]  /*7730*/  @!P2 STG.E.U8 desc[UR16][R12.64+0x9], R15 ;  /* 0x0000090f0c00a986 */ /* 0x0003e2000c101110 */
[----:B------:R-:W-:-:S02]  /*7740*/  ISETP.LT.OR P2, PT, R33, 0x12, !P0 ;  /* 0x000000122100780c */ /* 0x000fc40004741670 */
[----:B------:R-:W-:Y:S01]  /*7750*/  F2FP.SATFINITE.E5M2.F32.PACK_AB_MERGE_C R91, RZ, R91, RZ ;  /* 0x0000005bff5b723e */ /* 0x000fe200048060ff */
[----:B------:R-:W-:Y:S01]  /*7760*/  @!P5 STG.E.U8 desc[UR16][R12.64+0x8], R109 ;  /* 0x0000086d0c00d986 */ /* 0x000fe2000c101110 */
[C---:B------:R-:W-:Y:S02]  /*7770*/  ISETP.LT.OR P5, PT, R33.reuse, 0x11, !P0 ;  /* 0x000000112100780c */ /* 0x040fe400047a1670 */
[----:B------:R-:W-:Y:S01]  /*7780*/  F2FP.SATFINITE.E5M2.F32.PACK_AB_MERGE_C R89, RZ, R89, RZ ;  /* 0x00000059ff59723e */ /* 0x000fe200048060ff */
[----:B------:R-:W-:Y:S01]  /*7790*/  @!P4 STG.E.U8 desc[UR16][R10.64+0x8], R111 ;  /* 0x0000086f0a00c986 */ /* 0x000fe2000c101110 */
[----:B0-----:R-:W-:Y:S02]  /*77a0*/  F2FP.SATFINITE.E5M2.F32.PACK_AB_MERGE_C R7, RZ, R104, RZ ;  /* 0x00000068ff07723e */ /* 0x001fe400048060ff */
[C---:B------:R-:W-:Y:S02]  /*77b0*/  ISETP.LT.OR P4, PT, R33.reuse, 0x11, !P1 ;  /* 0x000000112100780c */ /* 0x040fe40004f81670 */
[----:B-1----:R-:W-:Y:S01]  /*77c0*/  F2FP.SATFINITE.E5M2.F32.PACK_AB_MERGE_C R15, RZ, R100, RZ ;  /* 0x00000064ff0f723e */ /* 0x002fe200048060ff */
[----:B------:R0:W-:Y:S01]  /*77d0*/  @!P6 STG.E.U8 desc[UR16][R10.64+0x9], R7 ;  /* 0x000009070a00e986 */ /* 0x0001e2000c101110 */
[----:B------:R-:W-:-:S02]  /*77e0*/  ISETP.LT.OR P6, PT, R33, 0x12, !P1 ;  /* 0x000000122100780c */ /* 0x000fc40004fc1670 */
[----:B------:R-:W-:Y:S01]  /*77f0*/  F2FP.SATFINITE.E5M2.F32.PACK_AB_MERGE_C R19, RZ, R19, RZ ;  /* 0x00000013ff13723e */ /* 0x000fe200048060ff */
[----:B------:R1:W-:Y:S01]  /*7800*/  @!P2 STG.E.U8 desc[UR16][R12.64+0x11], R15 ;  /* 0x0000110f0c00a986 */ /* 0x0003e2000c101110 */
[C---:B------:R-:W-:Y:S02]  /*7810*/  ISETP.LT.OR P2, PT, R33.reuse, 0x1a, !P0 ;  /* 0x0000001a2100780c */ /* 0x040fe40004741670 */
[----:B------:R-:W-:Y:S01]  /*7820*/  F2FP.SATFINITE.E5M2.F32.PACK_AB_MERGE_C R21, RZ, R21, RZ ;  /* 0x00000015ff15723e */ /* 0x000fe200048060ff */
[----:B------:R-:W-:Y:S01]  /*7830*/  @!P5 STG.E.U8 desc[UR16][R12.64+0x10], R107 ;  /* 0x0000106b0c00d986 */ /* 0x000fe2000c101110 */
[----:B------:R-:W-:Y:S02]  /*7840*/  ISETP.LT.OR P5, PT, R33, 0x19, !P0 ;  /* 0x000000192100780c */ /* 0x000fe400047a1670 */
[----:B------:R-:W-:Y:S01]  /*7850*/  F2FP.SATFINITE.E5M2.F32.PACK_AB_MERGE_C R17, RZ, R20, RZ ;  /* 0x00000014ff11723e */ /* 0x000fe200048060ff */
[----:B------:R-:W-:Y:S01]  /*7860*/  @!P4 STG.E.U8 desc[UR16][R10.64+0x10], R105 ;  /* 0x000010690a00c986 */ /* 0x000fe2000c101110 */
[----:B0-----:R-:W-:-:S02]  /*7870*/  F2FP.SATFINITE.E5M2.F32.PACK_AB_MERGE_C R7, RZ, R102, RZ ;  /* 0x00000066ff07723e */ /* 0x001fc400048060ff */
[C---:B------:R-:W-:Y:S02]  /*7880*/  ISETP.LT.OR P4, PT, R33.reuse, 0x19, !P1 ;  /* 0x000000192100780c */ /* 0x040fe40004f81670 */
[----:B-1----:R-:W-:Y:S01]  /*7890*/  F2FP.SATFINITE.E5M2.F32.PACK_AB_MERGE_C R15, RZ, R98, RZ ;  /* 0x00000062ff0f723e */ /* 0x002fe200048060ff */
[----:B------:R0:W-:Y:S01]  /*78a0*/  @!P6 STG.E.U8 desc[UR16][R10.64+0x11], R7 ;  /* 0x000011070a00e986 */ /* 0x0001e2000c101110 */
[----:B------:R-:W-:-:S03]  /*78b0*/  ISETP.LT.OR P6, PT, R33, 0x1a, !P1 ;  /* 0x0000001a2100780c */ /* 0x000fc60004fc1670 */
[----:B------:R1:W-:Y:S01]  /*78c0*/  @!P2 STG.E.U8 desc[UR16][R12.64+0x19], R15 ;  /* 0x0000190f0c00a986 */ /* 0x0003e2000c101110 */
[----:B------:R-:W-:-:S03]  /*78d0*/  ISETP.LT.OR P2, PT, R33, 0x22, !P0 ;  /* 0x000000222100780c */ /* 0x000fc60004741670 */
[----:B------:R-:W-:Y:S01]  /*78e0*/  @!P5 STG.E.U8 desc[UR16][R12.64+0x18], R103 ;  /* 0x000018670c00d986 */ /* 0x000fe2000c101110 */
[C---:B------:R-:W-:Y:S02]  /*78f0*/  ISETP.LT.OR P5, PT, R33.reuse, 0x21, !P0 ;  /* 0x000000212100780c */ /* 0x040fe400047a1670 */
[----:B0-----:R-:W-:Y:S01]  /*7900*/  F2FP.SATFINITE.E5M2.F32.PACK_AB_MERGE_C R7, RZ, R96, RZ ;  /* 0x00000060ff07723e */ /* 0x001fe200048060ff */
[----:B------:R-:W-:Y:S01]  /*7910*/  @!P4 STG.E.U8 desc[UR16][R10.64+0x18], R101 ;  /* 0x000018650a00c986 */ /* 0x000fe2000c101110 */
        /* <DEDUP_REMOVED lines=25> */
[C---:B------:R-:W-:Y:S02]  /*7ab0*/  ISETP.LT.OR P2, PT, R33.reuse, 0x39, !P0 ;  /* 0x000000392100780c */ /* 0x040fe40004741670 */
[C---:B------:R-:W-:Y:S01]  /*7ac0*/  ISETP.LT.OR P0, PT, R33.reuse, 0x3a, !P0 ;  /* 0x0000003a2100780c */ /* 0x040fe20004701670 */
[----:B------:R1:W-:Y:S01]  /*7ad0*/  @!P5 STG.E.U8 desc[UR16][R12.64+0x30], R91 ;  /* 0x0000305b0c00d986 */ /* 0x0003e2000c101110 */
[C---:B------:R-:W-:Y:S02]  /*7ae0*/  ISETP.LT.OR P5, PT, R33.reuse, 0x39, !P1 ;  /* 0x000000392100780c */ /* 0x040fe40004fa1670 */
[----:B------:R-:W-:Y:S01]  /*7af0*/  ISETP.LT.OR P1, PT, R33, 0x3a, !P1 ;  /* 0x0000003a2100780c */ /* 0x000fe20004f21670 */
[----:B------:R1:W-:Y:S01]  /*7b00*/  @!P4 STG.E.U8 desc[UR16][R10.64+0x30], R89 ;  /* 0x000030590a00c986 */ /* 0x0003e2000c101110 */
[----:B0-----:R-:W-:-:S05]  /*7b10*/  F2FP.SATFINITE.E5M2.F32.PACK_AB_MERGE_C R7, RZ, R22, RZ ;  /* 0x00000016ff07723e */ /* 0x001fca00048060ff */
[----:B------:R1:W-:Y:S04]  /*7b20*/  @!P6 STG.E.U8 desc[UR16][R10.64+0x31], R7 ;  /* 0x000031070a00e986 */ /* 0x0003e8000c101110 */
[----:B------:R1:W-:Y:S04]  /*7b30*/  @!P2 STG.E.U8 desc[UR16][R12.64+0x38], R19 ;  /* 0x000038130c00a986 */ /* 0x0003e8000c101110 */
[----:B------:R1:W-:Y:S04]  /*7b40*/  @!P0 STG.E.U8 desc[UR16][R12.64+0x39], R15 ;  /* 0x0000390f0c008986 */ /* 0x0003e8000c101110 */
[----:B------:R1:W-:Y:S04]  /*7b50*/  @!P5 STG.E.U8 desc[UR16][R10.64+0x38], R21 ;  /* 0x000038150a00d986 */ /* 0x0003e8000c101110 */
[----:B------:R1:W-:Y:S02]  /*7b60*/  @!P1 STG.E.U8 desc[UR16][R10.64+0x39], R17 ;  /* 0x000039110a009986 */ /* 0x0003e4000c101110 */
.L_x_168:
[----:B------:R-:W-:Y:S05]  /*7b70*/  BSYNC B0 ;  /* 0x0000000000007941 */ /* 0x000fea0003800000 */
.L_x_38:
[----:B------:R-:W-:Y:S01]  /*7b80*/  ULDC UR6, c[0x0][0xc] ;  /* 0x0000030000067ab9 */ /* 0x000fe20000000800 */
[----:B------:R-:W-:Y:S01]  /*7b90*/  ULDC UR7, c[0x0][0x10] ;  /* 0x0000040000077ab9 */ /* 0x000fe20000000800 */
[----:B01---5:R-:W0:Y:S01]  /*7ba0*/  LDC R7, c[0x0][0x14] ;  /* 0x00000500ff077b82 */ /* 0x023e220000000800 */
[----:B------:R-:W-:Y:S01]  /*7bb0*/  UIMAD.WIDE.U32 UR6, UR6, UR7, URZ ;  /* 0x00000007060672a5 */ /* 0x000fe2000f8e003f */
[----:B------:R-:W-:Y:S01]  /*7bc0*/  PRMT R10, RZ, 0x7610, R10 ;  /* 0x00007610ff0a7816 */ /* 0x000fe2000000000a */
[----:B------:R-:W-:-:S04]  /*7bd0*/  IMAD.MOV.U32 R11, RZ, RZ, -0x1 ;  /* 0xffffffffff0b7424 */ /* 0x000fc800078e00ff */
[----:B0-----:R-:W-:-:S04]  /*7be0*/  IMAD.WIDE.U32 R2, R7, UR6, R2 ;  /* 0x0000000607027c25 */ /* 0x001fc8000f8e0002 */
[----:B------:R-:W-:Y:S01]  /*7bf0*/  IMAD R7, R7, UR7, RZ ;  /* 0x0000000707077c24 */ /* 0x000fe2000f8e02ff */
[----:B------:R-:W-:Y:S02]  /*7c00*/  ULDC.64 UR6, c[0x0][0x650] ;  /* 0x0001940000067ab9 */ /* 0x000fe40000000a00 */
[----:B------:R-:W-:Y:S01]  /*7c10*/  ISETP.GE.U32.AND P0, PT, R2, UR6, PT ;  /* 0x0000000602007c0c */ /* 0x000fe2000bf06070 */
[----:B------:R-:W-:Y:S02]  /*7c20*/  IMAD.IADD R3, R3, 0x1, R7 ;  /* 0x0000000103037824 */ /* 0x000fe400078e0207 */
[----:B------:R-:W-:-:S03]  /*7c30*/  IMAD.MOV.U32 R7, RZ, RZ, -0x1 ;  /* 0xffffffffff077424 */ /* 0x000fc600078e00ff */
[----:B------:R-:W-:-:S13]  /*7c40*/  ISETP.GE.U32.AND.EX P0, PT, R3, UR7, PT, P0 ;  /* 0x0000000703007c0c */ /* 0x000fda000bf06100 */
[----:B------:R-:W-:Y:S05]  /*7c50*/  @P0 BRA `(.L_x_169) ;  /* 0x0000000400600947 */ /* 0x000fea0003800000 */
[----:B------:R-:W0:Y:S01]  /*7c60*/  S2R R22, SR_CTAID.X ;  /* 0x0000000000167919 */ /* 0x000e220000002500 */
[----:B------:R-:W1:Y:S01]  /*7c70*/  LDC.64 R16, c[0x0][0x628] ;  /* 0x00018a00ff107b82 */ /* 0x000e620000000a00 */
[----:B------:R-:W-:Y:S01]  /*7c80*/  ULDC UR6, c[0x0][0x150] ;  /* 0x0000540000067ab9 */ /* 0x000fe20000000800 */
[----:B--234-:R-:W-:Y:S01]  /*7c90*/  IMAD.MOV.U32 R14, RZ, RZ, R2 ;  /* 0x000000ffff0e7224 */ /* 0x01cfe200078e0002 */
[----:B------:R-:W2:Y:S01]  /*7ca0*/  S2R R24, SR_CTAID.Y ;  /* 0x0000000000187919 */ /* 0x000ea20000002600 */
[----:B------:R-:W-:-:S04]  /*7cb0*/  IMAD.MOV.U32 R15, RZ, RZ, R3 ;  /* 0x000000ffff0f7224 */ /* 0x000fc800078e0003 */
[----:B------:R-:W3:Y:S08]  /*7cc0*/  LDC R25, c[0x0][0x144] ;  /* 0x00005100ff197b82 */ /* 0x000ef00000000800 */
[----:B------:R-:W4:Y:S08]  /*7cd0*/  LDC R18, c[0x0][0x630] ;  /* 0x00018c00ff127b82 */ /* 0x000f300000000800 */
[----:B------:R-:W2:Y:S01]  /*7ce0*/  LDC.64 R20, c[0x0][0x620] ;  /* 0x00018800ff147b82 */ /* 0x000ea20000000a00 */
[----:B-1----:R-:W-:-:S04]  /*7cf0*/  ISETP.NE.U32.AND P0, PT, R16, RZ, PT ;  /* 0x000000ff1000720c */ /* 0x002fc80003f05070 */
[----:B------:R-:W-:Y:S02]  /*7d00*/  ISETP.NE.AND.EX P0, PT, R17, RZ, PT, P0 ;  /* 0x000000ff1100720c */ /* 0x000fe40003f05300 */
[----:B0-----:R-:W-:-:S05]  /*7d10*/  I2FP.F32.U32 R7, R22 ;  /* 0x0000001600077245 */ /* 0x001fca0000201000 */
[----:B------:R-:W-:-:S04]  /*7d20*/  FMUL R7, R7, UR6 ;  /* 0x0000000607077c20 */ /* 0x000fc80008400000 */
[----:B------:R0:W1:Y:S02]  /*7d30*/  F2I.U32.TRUNC.NTZ R23, R7 ;  /* 0x0000000700177305 */ /* 0x000064000020f000 */
[----:B---34-:R-:W-:Y:S05]  /*7d40*/  @!P0 BRA `(.L_x_170) ;  /* 0x0000000000288947 */ /* 0x018fea0003800000 */
[----:B0-----:R-:W0:Y:S02]  /*7d50*/  LDC R7, c[0x0][0x634] ;  /* 0x00018d00ff077b82 */ /* 0x001e240000000800 */
        /* <DEDUP_REMOVED lines=9> */
.L_x_170:
[-CC-:B------:R-:W-:Y:S01]  /*7df0*/  SHF.R.U64 R19, R14, R18.reuse, R15.reuse ;  /* 0x000000120e137219 */ /* 0x180fe2000000120f */
[----:B------:R-:W3:Y:S01]  /*7e00*/  LDC.64 R30, c[0x0][0x640] ;  /* 0x00019000ff1e7b82 */ /* 0x000ee20000000a00 */
[----:B0-----:R-:W-:Y:S01]  /*7e10*/  SHF.R.U32.HI R7, RZ, R18, R15 ;  /* 0x00000012ff077219 */ /* 0x001fe2000001160f */
[----:B-1----:R-:W-:Y:S01]  /*7e20*/  IMAD.MOV R23, RZ, RZ, -R23 ;  /* 0x000000ffff177224 */ /* 0x002fe200078e0a17 */
[----:B------:R-:W-:Y:S01]  /*7e30*/  IADD3 R13, P0, RZ, -R19, RZ ;  /* 0x80000013ff0d7210 */ /* 0x000fe20007f1e0ff */
[----:B------:R-:W-:Y:S02]  /*7e40*/  ULDC UR6, c[0x0][0x154] ;  /* 0x0000550000067ab9 */ /* 0x000fe40000000800 */
[----:B------:R-:W-:Y:S02]  /*7e50*/  IMAD R25, R25, R23, R22 ;  /* 0x0000001719197224 */ /* 0x000fe400078e0216 */
[----:B------:R-:W0:Y:S01]  /*7e60*/  LDC R14, c[0x0][0x618] ;  /* 0x00018600ff0e7b82 */ /* 0x000e220000000800 */
[----:B------:R-:W-:-:S02]  /*7e70*/  IMAD.X R7, RZ, RZ, ~R7, P0 ;  /* 0x000000ffff077224 */ /* 0x000fc400000e0e07 */
[----:B--2---:R-:W-:-:S04]  /*7e80*/  IMAD.WIDE.U32 R10, R13, R20, R2 ;  /* 0x000000140d0a7225 */ /* 0x004fc800078e0002 */
[----:B------:R-:W-:Y:S01]  /*7e90*/  IMAD R12, R7, R20, RZ ;  /* 0x00000014070c7224 */ /* 0x000fe200078e02ff */
[----:B------:R-:W1:Y:S03]  /*7ea0*/  LDC R26, c[0x0][0x608] ;  /* 0x00018200ff1a7b82 */ /* 0x000e660000000800 */
[----:B------:R-:W-:Y:S02]  /*7eb0*/  IMAD R7, R13, R21, R12 ;  /* 0x000000150d077224 */ /* 0x000fe400078e020c */
[----:B------:R-:W-:Y:S02]  /*7ec0*/  IMAD.MOV.U32 R13, RZ, RZ, 0x1 ;  /* 0x00000001ff0d7424 */ /* 0x000fe400078e00ff */
[----:B------:R-:W-:Y:S01]  /*7ed0*/  IMAD.IADD R7, R11, 0x1, R7 ;  /* 0x000000010b077824 */ /* 0x000fe200078e0207 */
[----:B------:R-:W2:Y:S01]  /*7ee0*/  LDC R28, c[0x0][0x658] ;  /* 0x00019600ff1c7b82 */ /* 0x000ea20000000800 */
[----:B------:R-:W-:-:S02]  /*7ef0*/  I2FP.F32.U32 R11, R24 ;  /* 0x00000018000b7245 */ /* 0x000fc40000201000 */
[----:B---3--:R-:W-:-:S03]  /*7f00*/  ISETP.NE.U32.AND P0, PT, R30, RZ, PT ;  /* 0x000000ff1e00720c */ /* 0x008fc60003f05070 */
[----:B------:R-:W-:Y:S01]  /*7f10*/  FMUL R12, R11, UR6 ;  /* 0x000000060b0c7c20 */ /* 0x000fe20008400000 */
[----:B------:R-:W-:Y:S01]  /*7f20*/  ISETP.NE.AND.EX P0, PT, R31, RZ, PT, P0 ;  /* 0x000000ff1f00720c */ /* 0x000fe20003f05300 */
[----:B------:R-:W3:Y:S01]  /*7f30*/  LDC R23, c[0x0][0x148] ;  /* 0x00005200ff177b82 */ /* 0x000ee20000000800 */
[-CC-:B0-----:R-:W-:Y:S01]  /*7f40*/  SHF.R.U64 R18, R10, R14.reuse, R7.reuse ;  /* 0x0000000e0a127219 */ /* 0x181fe20000001207 */
[----:B------:R0:W4:Y:S01]  /*7f50*/  F2I.U32.TRUNC.NTZ R20, R12 ;  /* 0x0000000c00147305 */ /* 0x000122000020f000 */
[----:B------:R-:W-:Y:S01]  /*7f60*/  SHF.R.U32.HI R7, RZ, R14, R7 ;  /* 0x0000000eff077219 */ /* 0x000fe20000011607 */
[----:B------:R-:W-:-:S04]  /*7f70*/  IMAD.MOV.U32 R11, RZ, RZ, -0x1 ;  /* 0xffffffffff0b7424 */ /* 0x000fc800078e00ff */
[----:B------:R-:W0:Y:S01]  /*7f80*/  LDC R22, c[0x0][0x600] ;  /* 0x00018000ff167b82 */ /* 0x000e220000000800 */
[-CC-:B-1----:R-:W-:Y:S02]  /*7f90*/  SHF.R.U64 R16, R18, R26.reuse, R7.reuse ;  /* 0x0000001a12107219 */ /* 0x182fe40000001207 */
[----:B------:R-:W-:-:S05]  /*7fa0*/  SHF.R.U32.HI R7, RZ, R26, R7 ;  /* 0x0000001aff077219 */ /* 0x000fca0000011607 */
[----:B------:R-:W1:Y:S01]  /*7fb0*/  LDC R29, c[0x0][0x648] ;  /* 0x00019200ff1d7b82 */ /* 0x000e620000000800 */
[-C--:B--2---:R-:W-:Y:S02]  /*7fc0*/  SHF.L.U32 R10, R11, R28.reuse, RZ ;  /* 0x0000001c0b0a7219 */ /* 0x084fe400000006ff */
[-CC-:B------:R-:W-:Y:S02]  /*7fd0*/  SHF.R.U64 R21, R16, R28.reuse, R7.reuse ;  /* 0x0000001c10157219 */ /* 0x180fe40000001207 */
[----:B------:R-:W-:Y:S02]  /*7fe0*/  SHF.R.U32.HI R11, RZ, R28, R7 ;  /* 0x0000001cff0b7219 */ /* 0x000fe40000011607 */
[----:B------:R-:W-:Y:S01]  /*7ff0*/  LOP3.LUT R27, RZ, R10, RZ, 0x33, !PT ;  /* 0x0000000aff1b7212 */ /* 0x000fe200078e33ff */
[----:B------:R-:W2:Y:S01]  /*8000*/  LDC R33, c[0x0][0x638] ;  /* 0x00018e00ff217b82 */ /* 0x000ea20000000800 */
[----:B------:R-:W-:Y:S01]  /*8010*/  SHF.L.U32 R28, R13, R28, RZ ;  /* 0x0000001c0d1c7219 */ /* 0x000fe200000006ff */
[----:B------:R-:W-:-:S06]  /*8020*/  IMAD.MOV.U32 R10, RZ, RZ, R21 ;  /* 0x000000ffff0a7224 */ /* 0x000fcc00078e0015 */
[----:B------:R-:W0:Y:S01]  /*8030*/  LDC R34, c[0x0][0x610] ;  /* 0x00018400ff227b82 */ /* 0x000e220000000800 */
[----:B----4-:R-:W-:Y:S05]  /*8040*/  @!P0 BRA `(.L_x_171) ;  /* 0x0000000000288947 */ /* 0x010fea0003800000 */
[----:B------:R-:W4:Y:S02]  /*8050*/  LDC R10, c[0x0][0x64c] ;  /* 0x00019300ff0a7b82 */ /* 0x000f240000000800 */
[----:B----4-:R-:W-:-:S05]  /*8060*/  IADD3 R7, P0, R21, R10, RZ ;  /* 0x0000000a15077210 */ /* 0x010fca0007f1e0ff */
[----:B------:R-:W-:-:S04]  /*8070*/  IMAD.X R17, RZ, RZ, R11, P0 ;  /* 0x000000ffff117224 */ /* 0x000fc800000e060b */
[----:B------:R-:W-:-:S04]  /*8080*/  IMAD.WIDE.U32 R10, R17, R30, RZ ;  /* 0x0000001e110a7225 */ /* 0x000fc800078e00ff */
[----:B0-----:R-:W-:-:S04]  /*8090*/  IMAD.WIDE.U32 R12, P0, R7, R31, R10 ;  /* 0x0000001f070c7225 */ /* 0x001fc8000780000a */
[----:B------:R-:W-:-:S04]  /*80a0*/  IMAD.WIDE.U32 R10, R7, R30, RZ ;  /* 0x0000001e070a7225 */ /* 0x000fc800078e00ff */
[----:B------:R-:W-:Y:S01]  /*80b0*/  IMAD.X R15, RZ, RZ, RZ, P0 ;  /* 0x000000ffff0f7224 */ /* 0x000fe200000e06ff */
[----:B------:R-:W-:Y:S01]  /*80c0*/  IADD3 RZ, P0, R11, R12, RZ ;  /* 0x0000000c0bff7210 */ /* 0x000fe20007f1e0ff */
[----:B------:R-:W-:-:S04]  /*80d0*/  IMAD.MOV.U32 R14, RZ, RZ, R13 ;  /* 0x000000ffff0e7224 */ /* 0x000fc800078e000d */
[----:B------:R-:W-:-:S08]  /*80e0*/  IMAD.WIDE.U32.X R10, R17, R31, R14, P0 ;  /* 0x0000001f110a7225 */ /* 0x000fd000000e040e */
.L_x_171:
[----:B-1----:R-:W-:Y:S01]  /*80f0*/  SHF.R.U64 R7, R10, R29, R11 ;  /* 0x0000001d0a077219 */ /* 0x002fe2000000120b */
[----:B0-----:R-:W-:Y:S01]  /*8100*/  VIADD R11, R22, 0xffffffff ;  /* 0xffffffff160b7836 */ /* 0x001fe20000000000 */
[----:B------:R-:W-:Y:S01]  /*8110*/  LOP3.LUT R32, R16, R27, RZ, 0xc0, !PT ;  /* 0x0000001b10207212 */ /* 0x000fe200078ec0ff */
[----:B------:R-:W-:Y:S02]  /*8120*/  IMAD.MOV R20, RZ, RZ, -R20 ;  /* 0x000000ffff147224 */ /* 0x000fe400078e0a14 */
[----:B------:R-:W-:Y:S01]  /*8130*/  IMAD.MOV R10, RZ, RZ, -R7 ;  /* 0x000000ffff0a7224 */ /* 0x000fe200078e0a07 */
[----:B------:R-:W-:Y:S01]  /*8140*/  LOP3.LUT R18, R18, R11, RZ, 0xc0, !PT ;  /* 0x0000000b12127212 */ /* 0x000fe200078ec0ff */
[----:B------:R-:W-:Y:S02]  /*8150*/  IMAD R32, R28, R7, R32 ;  /* 0x000000071c207224 */ /* 0x000fe400078e0220 */
[----:B---3--:R-:W-:Y:S02]  /*8160*/  @P3 IMAD R25, R23, R20, R24 ;  /* 0x0000001417193224 */ /* 0x008fe400078e0218 */
[----:B--2---:R-:W-:-:S02]  /*8170*/  IMAD R7, R10, R33, R21 ;  /* 0x000000210a077224 */ /* 0x004fc400078e0215 */
[----:B------:R-:W-:Y:S02]  /*8180*/  IMAD R32, R32, R34, R25 ;  /* 0x0000002220207224 */ /* 0x000fe400078e0219 */
[----:B------:R-:W-:Y:S02]  /*8190*/  IMAD R7, R7, R22, R18 ;  /* 0x0000001607077224 */ /* 0x000fe400078e0212 */
[----:B------:R-:W-:-:S03]  /*81a0*/  IMAD.MOV.U32 R10, RZ, RZ, 0x1 ;  /* 0x00000001ff0a7424 */ /* 0x000fc600078e00ff */
[----:B------:R-:W-:Y:S02]  /*81b0*/  SEL R11, R7, R32, !P3 ;  /* 0x00000020070b7207 */ /* 0x000fe40005800000 */
[----:B------:R-:W-:Y:S01]  /*81c0*/  SEL R32, R32, R7, !P3 ;  /* 0x0000000720207207 */ /* 0x000fe20005800000 */
[----:B------:R-:W-:-:S07]  /*81d0*/  IMAD.MOV.U32 R7, RZ, RZ, R19 ;  /* 0x000000ffff077224 */ /* 0x000fce00078e0013 */
.L_x_169:
[----:B------:R-:W-:Y:S01]  /*81e0*/  LOP3.LUT P0, RZ, R10, 0xff, RZ, 0xc0, !PT ;  /* 0x000000ff0aff7812 */ /* 0x000fe2000780c0ff */
[----:B------:R-:W-:-:S12]  /*81f0*/  IMAD.MOV.U32 R10, RZ, RZ, R32 ;  /* 0x000000ffff0a7224 */ /* 0x000fd800078e0020 */
[----:B------:R-:W-:Y:S05]  /*8200*/  @P0 BRA `(.L_x_172) ;  /* 0xffffff90008c0947 */ /* 0x000fea000383ffff */
[----:B------:R-:W-:Y:S05]  /*8210*/  EXIT ;  /* 0x000000000000794d */ /* 0x000fea0003800000 */
.L_x_8:
[----:B0-----:R-:W-:Y:S01]  /*8220*/  ULDC.64 UR4, c[0x0][0x650] ;  /* 0x0001940000047ab9 */ /* 0x001fe20000000a00 */
        /* <DEDUP_REMOVED lines=25> */
.L_x_174:
[----:B------:R-:W0:Y:S01]  /*83c0*/  LDC.64 R28, c[0x0][0x640] ;  /* 0x00019000ff1c7b82 */ /* 0x000e220000000a00 */
[-CC-:B------:R-:W-:Y:S01]  /*83d0*/  SHF.R.U64 R21, R16, R6.reuse, R17.reuse ;  /* 0x0000000610157219 */ /* 0x180fe20000001211 */
[----:B------:R-:W-:Y:S01]  /*83e0*/  IMAD.MOV.U32 R31, RZ, RZ, 0x1 ;  /* 0x00000001ff1f7424 */ /* 0x000fe200078e00ff */
[----:B------:R-:W-:Y:S02]  /*83f0*/  SHF.R.U32.HI R5, RZ, R6, R17 ;  /* 0x00000006ff057219 */ /* 0x000fe40000011611 */
        /* <DEDUP_REMOVED lines=9> */
[----:B0-----:R-:W-:Y:S01]  /*8490*/  ISETP.NE.U32.AND P0, PT, R28, RZ, PT ;  /* 0x000000ff1c00720c */ /* 0x001fe20003f05070 */
[----:B------:R-:W-:-:S03]  /*84a0*/  IMAD.MOV.U32 R11, RZ, RZ, -0x1 ;  /* 0xffffffffff0b7424 */ /* 0x000fc600078e00ff */
[----:B------:R-:W-:Y:S02]  /*84b0*/  ISETP.NE.AND.EX P0, PT, R29, RZ, PT, P0 ;  /* 0x000000ff1d00720c */ /* 0x000fe40003f05300 */
[----:B------:R-:W0:Y:S01]  /*84c0*/  LDC R24, c[0x0][0x600] ;  /* 0x00018000ff187b82 */ /* 0x000e220000000800 */
[-CC-:B-1----:R-:W-:Y:S02]  /*84d0*/  SHF.R.U64 R18, R10, R14.reuse, R5.reuse ;  /* 0x0000000e0a127219 */ /* 0x182fe40000001205 */
[----:B------:R-:W-:-:S05]  /*84e0*/  SHF.R.U32.HI R5, RZ, R14, R5 ;  /* 0x0000000eff057219 */ /* 0x000fca0000011605 */
        /* <DEDUP_REMOVED lines=21> */
.L_x_175:
[----:B-1----:R-:W-:Y:S01]  /*8640*/  SHF.R.U64 R6, R10, R25, R11 ;  /* 0x000000190a067219 */ /* 0x002fe2000000120b */
[----:B0-----:R-:W-:Y:S01]  /*8650*/  VIADD R11, R24, 0xffffffff ;  /* 0xffffffff180b7836 */ /* 0x001fe20000000000 */
[----:B------:R-:W-:Y:S01]  /*8660*/  SHF.L.U32 R9, R31, R26, RZ ;  /* 0x0000001a1f097219 */ /* 0x000fe200000006ff */
[----:B------:R-:W-:Y:S01]  /*8670*/  @P3 IMAD R12, R13, R20, R8 ;  /* 0x000000140d0c3224 */ /* 0x000fe200078e0208 */
[----:B------:R-:W-:Y:S01]  /*8680*/  LOP3.LUT R5, R22, R33, RZ, 0xc0, !PT ;  /* 0x0000002116057212 */ /* 0x000fe200078ec0ff */
[----:B------:R-:W-:Y:S01]  /*8690*/  IMAD.MOV R10, RZ, RZ, -R6 ;  /* 0x000000ffff0a7224 */ /* 0x000fe200078e0a06 */
[----:B------:R-:W-:Y:S01]  /*86a0*/  LOP3.LUT R18, R18, R11, RZ, 0xc0, !PT ;  /* 0x0000000b12127212 */ /* 0x000fe200078ec0ff */
[----:B------:R-:W-:Y:S02]  /*86b0*/  IMAD.MOV.U32 R17, RZ, RZ, R21 ;  /* 0x000000ffff117224 */ /* 0x000fe400078e0015 */
[----:B------:R-:W-:Y:S02]  /*86c0*/  IMAD R9, R9, R6, R5 ;  /* 0x0000000609097224 */ /* 0x000fe400078e0205 */
[----:B--2---:R-:W-:-:S02]  /*86d0*/  IMAD R5, R10, R27, R23 ;  /* 0x0000001b0a057224 */ /* 0x004fc400078e0217 */
[----:B---3--:R-:W-:Y:S02]  /*86e0*/  IMAD R12, R9, R30, R12 ;  /* 0x0000001e090c7224 */ /* 0x008fe400078e020c */
[----:B------:R-:W-:Y:S02]  /*86f0*/  IMAD.MOV.U32 R6, RZ, RZ, 0x1 ;  /* 0x00000001ff067424 */ /* 0x000fe400078e00ff */
[----:B------:R-:W-:-:S03]  /*8700*/  IMAD R9, R5, R24, R18 ;  /* 0x0000001805097224 */ /* 0x000fc600078e0212 */
[----:B------:R-:W-:Y:S02]  /*8710*/  PRMT R5, R6, 0x7610, R5 ;  /* 0x0000761006057816 */ /* 0x000fe40000000005 */
[----:B------:R-:W-:Y:S02]  /*8720*/  SEL R6, R9, R12, !P3 ;  /* 0x0000000c09067207 */ /* 0x000fe40005800000 */
[----:B------:R-:W-:-:S07]  /*8730*/  SEL R18, R12, R9, !P3 ;  /* 0x000000090c127207 */ /* 0x000fce0005800000 */
.L_x_173:
[----:B------:R-:W-:-:S08]  /*8740*/  NOP ;  /* 0x0000000000007918 */ /* 0x000fd00000000000 */
[----:B------:R-:W0:-:S00]  /*8750*/  USETMAXREG.DEALLOC.CTAPOOL 0x28 ;  /* 0x00000028000079c8 */ /* 0x000e0000080e0500 */
[----:B0-----:R-:W-:-:S13]  /*8760*/  ISETP.NE.AND P0, PT, R7, RZ, PT ;  /* 0x000000ff0700720c */ /* 0x001fda0003f05270 */
[----:B------:R-:W-:Y:S05]  /*8770*/  @P0 EXIT ;  /* 0x000000000000094d */ /* 0x000fea0003800000 */
[----:B------:R-:W-:Y:S01]  /*8780*/  LOP3.LUT P0, RZ, R5, 0xff, RZ, 0xc0, !PT ;  /* 0x000000ff05ff7812 */ /* 0x000fe2000780c0ff */
[----:B------:R-:W-:Y:S02]  /*8790*/  IMAD.MOV.U32 R5, RZ, RZ, 0x1 ;  /* 0x00000001ff057424 */ /* 0x000fe400078e00ff */
[----:B------:R-:W-:-:S10]  /*87a0*/  IMAD.MOV.U32 R15, RZ, RZ, RZ ;  /* 0x000000ffff0f7224 */ /* 0x000fd400078e00ff */
[----:B------:R-:W-:Y:S05]  /*87b0*/  @!P0 BRA `(.L_x_176) ;  /* 0x0000000c003c8947 */ /* 0x000fea0003800000 */
[----:B------:R-:W0:Y:S01]  /*87c0*/  LDC R5, c[0x0][0x28c] ;  /* 0x0000a300ff057b82 */ /* 0x000e220000000800 */
[----:B------:R-:W1:Y:S01]  /*87d0*/  S2R R12, SR_CgaCtaId ;  /* 0x00000000000c7919 */ /* 0x000e620000008800 */
[----:B------:R-:W-:Y:S01]  /*87e0*/  ULDC UR5, c[0x0][0x658] ;  /* 0x0001960000057ab9 */ /* 0x000fe20000000800 */
[----:B------:R-:W-:Y:S01]  /*87f0*/  UMOV UR7, 0xffffffff ;  /* 0xffffffff00077882 */ /* 0x000fe20000000000 */
[----:B------:R-:W-:Y:S01]  /*8800*/  ULDC UR6, c[0x0][0xc] ;  /* 0x0000030000067ab9 */ /* 0x000fe20000000800 */
[----:B------:R-:W-:Y:S01]  /*8810*/  USHF.L.U32 UR8, UR7, UR5, URZ ;  /* 0x0000000507087299 */ /* 0x000fe2000800063f */
[----:B------:R-:W-:Y:S01]  /*8820*/  BSSY B0, `(.L_x_176) ;  /* 0x00000c8000007945 */ /* 0x000fe20003800000 */
[----:B------:R-:W-:Y:S01]  /*8830*/  UMOV UR9, 0x1 ;  /* 0x0000000100097882 */ /* 0x000fe20000000000 */
[----:B------:R-:W-:Y:S01]  /*8840*/  ULDC UR7, c[0x0][0x10] ;  /* 0x0000040000077ab9 */ /* 0x000fe20000000800 */
[----:B------:R-:W-:Y:S01]  /*8850*/  USHF.L.U32 UR18, UR9, UR5, URZ ;  /* 0x0000000509127299 */ /* 0x000fe2000800063f */
[----:B------:R-:W-:Y:S01]  /*8860*/  IMAD.MOV.U32 R16, RZ, RZ, 0x1 ;  /* 0x00000001ff107424 */ /* 0x000fe200078e00ff */
[----:B------:R-:W-:Y:S01]  /*8870*/  UIMAD.WIDE.U32 UR6, UR6, UR7, URZ ;  /* 0x00000007060672a5 */ /* 0x000fe2000f8e003f */
[----:B------:R-:W-:Y:S01]  /*8880*/  LOP3.LUT R14, R4, 0x2, RZ, 0xfc, !PT ;  /* 0x00000002040e7812 */ /* 0x000fe200078efcff */
[----:B------:R-:W-:Y:S01]  /*8890*/  ULDC UR5, c[0x0][0x14] ;  /* 0x0000050000057ab9 */ /* 0x000fe20000000800 */
[----:B------:R-:W-:Y:S01]  /*88a0*/  IMAD.MOV.U32 R15, RZ, RZ, RZ ;  /* 0x000000ffff0f7224 */ /* 0x000fe200078e00ff */
[----:B------:R-:W-:-:S02]  /*88b0*/  UIMAD.WIDE.U32 UR20, UR6, UR5, URZ ;  /* 0x00000005061472a5 */ /* 0x000fc4000f8e003f */
[----:B------:R-:W-:Y:S01]  /*88c0*/  UIMAD UR13, UR7, UR5, URZ ;  /* 0x00000005070d72a4 */ /* 0x000fe2000f8e023f */
[----:B------:R-:W-:Y:S01]  /*88d0*/  ULDC UR4, c[0x0][0x600] ;  /* 0x0001800000047ab9 */ /* 0x000fe20000000800 */
[----:B------:R-:W-:Y:S02]  /*88e0*/  ULOP3.LUT UR17, URZ, UR8, URZ, 0x33, !UPT ;  /* 0x000000083f117292 */ /* 0x000fe4000f8e333f */
[----:B------:R-:W-:Y:S01]  /*88f0*/  UIADD3 UR4, UR4, -0x1, URZ ;  /* 0xffffffff04047890 */ /* 0x000fe2000fffe03f */
[----:B0-----:R-:W-:Y:S01]  /*8900*/  VIADD R5, R5, 0x1f ;  /* 0x0000001f05057836 */ /* 0x001fe20000000000 */
[----:B------:R-:W-:Y:S01]  /*8910*/  UIADD3 UR13, UR21, UR13, URZ ;  /* 0x0000000d150d7290 */ /* 0x000fe2000fffe03f */
[----:B------:R-:W-:-:S03]  /*8920*/  ULDC.64 UR22, c[0x0][0x198] ;  /* 0x0000660000167ab9 */ /* 0x000fc60000000a00 */
[----:B------:R-:W-:-:S04]  /*8930*/  SHF.R.S32.HI R8, RZ, 0x1f, R5 ;  /* 0x0000001fff087819 */ /* 0x000fc80000011405 */
[----:B------:R-:W-:Y:S01]  /*8940*/  LEA.HI R8, R8, R5, RZ, 0x5 ;  /* 0x0000000508087211 */ /* 0x000fe200078f28ff */
[C---:B-1----:R-:W-:Y:S02]  /*8950*/  IMAD.SHL.U32 R11, R12.reuse, 0x8, RZ ;  /* 0x000000080c0b7824 */ /* 0x042fe400078e00ff */
[----:B------:R-:W-:Y:S01]  /*8960*/  IMAD.SHL.U32 R12, R12, 0x100, RZ ;  /* 0x000001000c0c7824 */ /* 0x000fe200078e00ff */
[----:B------:R-:W-:Y:S01]  /*8970*/  SHF.R.S32.HI R10, RZ, 0x5, R8 ;  /* 0x00000005ff0a7819 */ /* 0x000fe20000011408 */
[----:B------:R-:W-:Y:S01]  /*8980*/  IMAD.MOV.U32 R5, RZ, RZ, 0x1 ;  /* 0x00000001ff057424 */ /* 0x000fe200078e00ff */
[----:B------:R-:W-:Y:S02]  /*8990*/  LOP3.LUT R11, R11, 0x38, RZ, 0xc0, !PT ;  /* 0x000000380b0b7812 */ /* 0x000fe400078ec0ff */
[----:B------:R-:W-:Y:S01]  /*89a0*/  LOP3.LUT R12, R12, 0x700, RZ, 0xc0, !PT ;  /* 0x000007000c0c7812 */ /* 0x000fe200078ec0ff */
[----:B------:R-:W-:-:S07]  /*89b0*/  VIADD R13, R10, 0x1 ;  /* 0x000000010a0d7836 */ /* 0x000fce0000000000 */
.L_x_187:
[----:B------:R-:W-:-:S03]  /*89c0*/  UMOV UR5, 0xffffffff ;  /* 0xffffffff00057882 */ /* 0x000fc60000000000 */
[----:B------:R-:W-:Y:S05]  /*89d0*/  BRA.DIV UR5, `(.L_x_177) ;  /* 0x0000001a052c7947 */ /* 0x000fea000b800000 */
[----:B------:R-:W-:-:S13]  /*89e0*/  ELECT P0, URZ, PT ;  /* 0x00000000003f782f */ /* 0x000fda0003800000 */
.L_x_216:
[----:B------:R-:W0:Y:S01]  /*89f0*/  LDC R7, c[0x0][0x28c] ;  /* 0x0000a300ff077b82 */ /* 0x000e220000000800 */
[----:B------:R-:W-:Y:S01]  /*8a00*/  BSSY B1, `(.L_x_178) ;  /* 0x0000038000017945 */ /* 0x000fe20003800000 */
[----:B0-----:R-:W-:-:S13]  /*8a10*/  ISETP.LT.OR P0, PT, R7, 0x1, !P0 ;  /* 0x000000010700780c */ /* 0x001fda0004701670 */
[----:B------:R-:W-:Y:S05]  /*8a20*/  @P0 BRA `(.L_x_179) ;  /* 0x0000000000d40947 */ /* 0x000fea0003800000 */
[----:B------:R-:W-:Y:S02]  /*8a30*/  IMAD R20, R6, 0x40, R11 ;  /* 0x0000004006147824 */ /* 0x000fe400078e020b */
[----:B------:R-:W-:Y:S02]  /*8a40*/  IMAD.SHL.U32 R19, R18, 0x100, RZ ;  /* 0x0000010012137824 */ /* 0x000fe400078e00ff */
[----:B------:R-:W-:Y:S02]  /*8a50*/  IMAD.MOV.U32 R23, RZ, RZ, RZ ;  /* 0x000000ffff177224 */ /* 0x000fe400078e00ff */
[----:B------:R-:W-:Y:S02]  /*8a60*/  IMAD.MOV.U32 R6, RZ, RZ, R13 ;  /* 0x000000ffff067224 */ /* 0x000fe400078e000d */
[----:B------:R-:W-:Y:S02]  /*8a70*/  IMAD.MOV.U32 R7, RZ, RZ, R5 ;  /* 0x000000ffff077224 */ /* 0x000fe400078e0005 */
[----:B------:R-:W-:-:S07]  /*8a80*/  IMAD.MOV.U32 R9, RZ, RZ, R15 ;  /* 0x000000ffff097224 */ /* 0x000fce00078e000f */
.L_x_182:
[----:B------:R-:W0:Y:S01]  /*8a90*/  S2R R21, SR_CgaCtaId ;  /* 0x0000000000157919 */ /* 0x000e220000008800 */
[----:B------:R-:W-:Y:S02]  /*8aa0*/  MOV R8, 0x400 ;  /* 0x0000040000087802 */ /* 0x000fe40000000f00 */
[----:B------:R-:W-:-:S13]  /*8ab0*/  LOP3.LUT P1, RZ, R0, 0x7f, RZ, 0xc0, !PT ;  /* 0x0000007f00ff7812 */ /* 0x000fda000782c0ff */
[----:B------:R-:W1:Y:S01]  /*8ac0*/  @!P1 LDC R18, c[0x0][0x500] ;  /* 0x00014000ff129b82 */ /* 0x000e620000000800 */
[----:B0-----:R-:W-:Y:S02]  /*8ad0*/  LEA R22, R21, R8, 0x18 ;  /* 0x0000000815167211 */ /* 0x001fe400078ec0ff */
[----:B------:R-:W-:-:S03]  /*8ae0*/  SHF.L.U32 R8, R7, 0x1f, RZ ;  /* 0x0000001f07087819 */ /* 0x000fc600000006ff */
[----:B------:R-:W-:-:S04]  /*8af0*/  IMAD R21, R9, 0x8, R22 ;  /* 0x0000000809157824 */ /* 0x000fc800078e0216 */
[----:B------:R-:W0:Y:S02]  /*8b00*/  SYNCS.PHASECHK.TRANS64.TRYWAIT P0, [R21+URZ+0xb0], R8 ;  /* 0x0000b008150075a7 */ /* 0x000e24000800017f */
[----:B01----:R-:W-:Y:S05]  /*8b10*/  @!P0 BRA `(.L_x_180) ;  /* 0x0000001400fc8947 */ /* 0x003fea0003800000 */
.L_x_217:
[----:B0-----:R-:W-:Y:S01]  /*8b20*/  PRMT R8, R14, 0x9910, RZ ;  /* 0x000099100e087816 */ /* 0x001fe200000000ff */
[----:B------:R0:W-:Y:S03]  /*8b30*/  @!P1 SYNCS.ARRIVE.TRANS64 RZ, [R21+URZ], R18 ;  /* 0x0000001215ff99a7 */ /* 0x0001e6000800003f */
[----:B------:R-:W-:-:S13]  /*8b40*/  ISETP.NE.AND P0, PT, R8, 0x2, PT ;  /* 0x000000020800780c */ /* 0x000fda0003f05270 */
[----:B0-----:R-:W-:Y:S05]  /*8b50*/  @P0 BRA `(.L_x_181) ;  /* 0x0000000000040947 */ /* 0x001fea0003800000 */
[----:B------:R-:W-:Y:S01]  /*8b60*/  BPT.TRAP 0x1 ;  /* 0x000000040000795c */ /* 0x000fe20000300000 */
.L_x_181:
[----:B------:R-:W-:Y:S01]  /*8b70*/  R2UR UR16, R22 ;  /* 0x00000000161072ca */ /* 0x000fe200000e0000 */
[----:B------:R-:W-:Y:S01]  /*8b80*/  IMAD R22, R9, 0x2000, R22 ;  /* 0x0000200009167824 */ /* 0x000fe200078e0216 */
[----:B------:R-:W-:Y:S01]  /*8b90*/  R2UR UR9, R21 ;  /* 0x00000000150972ca */ /* 0x000fe200000e0000 */
[----:B------:R-:W-:Y:S01]  /*8ba0*/  IMAD R8, R9, 0x800, R12 ;  /* 0x0000080009087824 */ /* 0x000fe200078e020c */
[----:B------:R-:W-:Y:S01]  /*8bb0*/  UIADD3 UR6, UP0, UR22, 0xf0, URZ ;  /* 0x000000f016067890 */ /* 0x000fe2000ff1e03f */
[----:B------:R-:W-:Y:S01]  /*8bc0*/  VIADD R6, R6, 0xffffffff ;  /* 0xffffffff06067836 */ /* 0x000fe20000000000 */
[----:B------:R-:W-:Y:S01]  /*8bd0*/  R2UR UR5, R22 ;  /* 0x00000000160572ca */ /* 0x000fe200000e0000 */
[----:B------:R-:W-:Y:S01]  /*8be0*/  UIADD3 UR24, UP1, UR22, 0x1f0, URZ ;  /* 0x000001f016187890 */ /* 0x000fe2000ff3e03f */
[----:B------:R-:W-:Y:S01]  /*8bf0*/  R2UR UR8, R8 ;  /* 0x00000000080872ca */ /* 0x000fe200000e0000 */
[----:B------:R-:W-:Y:S01]  /*8c00*/  UIADD3.X UR7, URZ, UR23, URZ, UP0, !UPT ;  /* 0x000000173f077290 */ /* 0x000fe200087fe43f */
[----:B------:R-:W-:Y:S01]  /*8c10*/  R2UR UR11, R19 ;  /* 0x00000000130b72ca */ /* 0x000fe200000e0000 */
[----:B------:R-:W-:Y:S01]  /*8c20*/  VIADD R9, R9, 0x1 ;  /* 0x0000000109097836 */ /* 0x000fe20000000000 */
[----:B------:R-:W-:Y:S01]  /*8c30*/  R2UR UR10, R23 ;  /* 0x00000000170a72ca */ /* 0x000fe200000e0000 */
[----:B------:R-:W-:Y:S01]  /*8c40*/  UIADD3.X UR25, URZ, UR23, URZ, UP1, !UPT ;  /* 0x000000173f197290 */ /* 0x000fe20008ffe43f */
[----:B------:R-:W-:Y:S01]  /*8c50*/  R2UR UR12, R17 ;  /* 0x00000000110c72ca */ /* 0x000fe200000e0000 */
[----:B------:R-:W-:Y:S01]  /*8c60*/  UMOV UR14, 0x0 ;  /* 0x00000000000e7882 */ /* 0x000fe20000000000 */
[----:B------:R-:W-:Y:S01]  /*8c70*/  R2UR UR19, R20 ;  /* 0x00000000141372ca */ /* 0x000fe200000e0000 */
[----:B------:R-:W-:Y:S01]  /*8c80*/  UMOV UR15, 0x10000000 ;  /* 0x10000000000f7882 */ /* 0x000fe20000000000 */
[----:B------:R-:W-:Y:S01]  /*8c90*/  ISETP.GT.AND P1, PT, R6, 0x1, PT ;  /* 0x000000010600780c */ /* 0x000fe20003f24270 */
[----:B------:R-:W-:Y:S01]  /*8ca0*/  UIADD3 UR5, UR5, 0x280, URZ ;  /* 0x0000028005057890 */ /* 0x000fe2000fffe03f */
[----:B------:R-:W-:Y:S01]  /*8cb0*/  ISETP.NE.AND P0, PT, R9, 0x16, PT ;  /* 0x000000160900780c */ /* 0x000fe20003f05270 */
[----:B------:R-:W-:Y:S01]  /*8cc0*/  UIADD3 UR16, UR16, 0x2c280, UR8 ;  /* 0x0002c28010107890 */ /* 0x000fe2000fffe008 */
[----:B------:R-:W-:Y:S01]  /*8cd0*/  VIADD R23, R23, 0x20 ;  /* 0x0000002017177836 */ /* 0x000fe20000000000 */
[----:B------:R-:W-:Y:S01]  /*8ce0*/  UMOV UR26, 0xff0000 ;  /* 0x00ff0000001a7882 */ /* 0x000fe20000000000 */
[----:B------:R-:W-:-:S02]  /*8cf0*/  SEL R8, RZ, 0x1, P0 ;  /* 0x00000001ff087807 */ /* 0x000fc40000000000 */
[----:B------:R-:W-:Y:S01]  /*8d00*/  UMOV UR8, UR5 ;  /* 0x0000000500087c82 */ /* 0x000fe20008000000 */
[----:B------:R-:W-:Y:S01]  /*8d10*/  SEL R9, R9, RZ, P0 ;  /* 0x000000ff09097207 */ /* 0x000fe20000000000 */
[----:B------:R0:W-:Y:S01]  /*8d20*/  UTMALDG.3D [UR8], [UR6], desc[UR14] ;  /* 0x00000e08060075b4 */ /* 0x0001e20008011000 */
[----:B------:R-:W-:Y:S01]  /*8d30*/  LOP3.LUT R7, R7, R8, RZ, 0x3c, !PT ;  /* 0x0000000807077212 */ /* 0x000fe200078e3cff */
[----:B0-----:R-:W-:Y:S01]  /*8d40*/  UMOV UR11, UR19 ;  /* 0x00000013000b7c82 */ /* 0x001fe20008000000 */
[----:B------:R-:W-:Y:S02]  /*8d50*/  UMOV UR8, UR16 ;  /* 0x0000001000087c82 */ /* 0x000fe40008000000 */
[----:B------:R0:W-:Y:S02]  /*8d60*/  UTMALDG.3D.MULTICAST [UR8], [UR24], UR26, desc[UR14] ;  /* 0x00000e08180073b4 */ /* 0x0001e4000801181a */
[----:B0-----:R-:W-:Y:S05]  /*8d70*/  @P1 BRA `(.L_x_182) ;  /* 0xfffffffc00441947 */ /* 0x001fea000383ffff */
.L_x_179:
[----:B------:R-:W-:Y:S05]  /*8d80*/  BSYNC B1 ;  /* 0x0000000000017941 */ /* 0x000fea0003800000 */
.L_x_178:
[----:B------:R-:W-:Y:S01]  /*8d90*/  LOP3.LUT P1, RZ, R16, 0xff, RZ, 0xc0, !PT ;  /* 0x000000ff10ff7812 */ /* 0x000fe2000782c0ff */
[C---:B------:R-:W-:Y:S01]  /*8da0*/  IMAD.IADD R15, R10.reuse, 0x1, R15 ;  /* 0x000000010a0f7824 */ /* 0x040fe200078e020f */
[----:B------:R-:W-:Y:S01]  /*8db0*/  ULDC.64 UR6, c[0x0][0x650] ;  /* 0x0001940000067ab9 */ /* 0x000fe20000000a00 */
[C---:B------:R-:W-:Y:S01]  /*8dc0*/  ISETP.GE.U32.AND P2, PT, R10.reuse, 0x16, PT ;  /* 0x000000160a00780c */ /* 0x040fe20003f46070 */
[----:B------:R-:W-:Y:S01]  /*8dd0*/  BSSY B1, `(.L_x_183) ;  /* 0x000006a000017945 */ /* 0x000fe20003800000 */
[----:B------:R-:W-:Y:S01]  /*8de0*/  IMAD.MOV.U32 R18, RZ, RZ, -0x1 ;  /* 0xffffffffff127424 */ /* 0x000fe200078e00ff */
[----:B------:R-:W-:Y:S01]  /*8df0*/  ISETP.GT.U32.AND P0, PT, R15, 0x15, PT ;  /* 0x000000150f00780c */ /* 0x000fe20003f04070 */
[----:B------:R-:W-:Y:S01]  /*8e00*/  IMAD.MOV.U32 R17, RZ, RZ, -0x1 ;  /* 0xffffffffff117424 */ /* 0x000fe200078e00ff */
[----:B------:R-:W-:Y:S02]  /*8e10*/  PRMT R16, RZ, 0x7610, R16 ;  /* 0x00007610ff107816 */ /* 0x000fe40000000010 */
[----:B------:R-:W-:-:S03]  /*8e20*/  ISETP.LT.U32.AND P0, PT, R10, 0x16, P0 ;  /* 0x000000160a00780c */ /* 0x000fc60000701070 */
[----:B------:R-:W0:Y:S01]  /*8e30*/  @P1 S2R R7, SR_CgaCtaId ;  /* 0x0000000000071919 */ /* 0x000e220000008800 */
[----:B------:R-:W-:-:S04]  /*8e40*/  @P1 MOV R6, 0x400 ;  /* 0x0000040000061802 */ /* 0x000fc80000000f00 */
[----:B0-----:R-:W-:Y:S01]  /*8e50*/  @P1 LEA R8, R7, R6, 0x18 ;  /* 0x0000000607081211 */ /* 0x001fe200078ec0ff */
[----:B------:R-:W-:Y:S01]  /*8e60*/  IMAD.WIDE.U32 R6, R15, -0x45d1745d, RZ ;  /* 0xba2e8ba30f067825 */ /* 0x000fe200078e00ff */
[----:B------:R-:W-:Y:S02]  /*8e70*/  SEL R6, RZ, 0x1, !P0 ;  /* 0x00000001ff067807 */ /* 0x000fe40004000000 */
[----:B------:R0:W-:Y:S01]  /*8e80*/  @P1 SYNCS.ARRIVE.TRANS64.A1T0 RZ, [R8+URZ+0x178], RZ ;  /* 0x000178ff08ff19a7 */ /* 0x0001e2000810003f */
[----:B------:R-:W-:Y:S02]  /*8e90*/  IADD3 R2, P1, R2, UR20, RZ ;  /* 0x0000001402027c10 */ /* 0x000fe4000ff3e0ff */
[----:B------:R-:W-:Y:S01]  /*8ea0*/  LOP3.LUT R5, R5, R6, RZ, 0x3c, !PT ;  /* 0x0000000605057212 */ /* 0x000fe200078e3cff */
[----:B------:R-:W-:Y:S01]  /*8eb0*/  IMAD.MOV.U32 R6, RZ, RZ, -0x1 ;  /* 0xffffffffff067424 */ /* 0x000fe200078e00ff */
[----:B------:R-:W-:Y:S02]  /*8ec0*/  IADD3.X R3, R3, UR13, RZ, P1, !PT ;  /* 0x0000000d03037c10 */ /* 0x000fe40008ffe4ff */
[----:B------:R-:W-:-:S02]  /*8ed0*/  ISETP.GE.U32.AND P0, PT, R2, UR6, PT ;  /* 0x0000000602007c0c */ /* 0x000fc4000bf06070 */
[----:B0-----:R-:W-:Y:S02]  /*8ee0*/  SHF.R.U32.HI R8, RZ, 0x4, R7 ;  /* 0x00000004ff087819 */ /* 0x001fe40000011607 */
[----:B------:R-:W-:Y:S02]  /*8ef0*/  ISETP.GE.U32.AND.EX P0, PT, R3, UR7, PT, P0 ;  /* 0x0000000703007c0c */ /* 0x000fe4000bf06100 */
[----:B------:R-:W-:Y:S01]  /*8f00*/  @P2 LOP3.LUT R5, R5, 0x1, R8, 0x78, !PT ;  /* 0x0000000105052812 */ /* 0x000fe200078e7808 */
[----:B------:R-:W-:Y:S01]  /*8f10*/  IMAD R15, R8, -0x16, R15 ;  /* 0xffffffea080f7824 */ /* 0x000fe200078e020f */
[----:B------:R-:W-:-:S09]  /*8f20*/  PRMT R7, RZ, 0x7610, R7 ;  /* 0x00007610ff077816 */ /* 0x000fd20000000007 */
[----:B------:R-:W-:Y:S05]  /*8f30*/  @P0 BRA `(.L_x_184) ;  /* 0x00000004004c0947 */ /* 0x000fea0003800000 */
[----:B------:R-:W0:Y:S01]  /*8f40*/  S2R R18, SR_CTAID.X ;  /* 0x0000000000127919 */ /* 0x000e220000002500 */
[----:B------:R-:W-:Y:S01]  /*8f50*/  ULDC.64 UR6, c[0x0][0x628] ;  /* 0x00018a0000067ab9 */ /* 0x000fe20000000a00 */
[----:B------:R-:W-:Y:S01]  /*8f60*/  ULDC UR8, c[0x0][0x630] ;  /* 0x00018c0000087ab9 */ /* 0x000fe20000000800 */
[----:B------:R-:W-:Y:S01]  /*8f70*/  ISETP.NE.U32.AND P0, PT, RZ, UR6, PT ;  /* 0x00000006ff007c0c */ /* 0x000fe2000bf05070 */
[----:B------:R-:W1:Y:S01]  /*8f80*/  S2R R19, SR_CTAID.Y ;  /* 0x0000000000137919 */ /* 0x000e620000002600 */
[----:B------:R-:W-:Y:S01]  /*8f90*/  ULDC UR9, c[0x0][0x150] ;  /* 0x0000540000097ab9 */ /* 0x000fe20000000800 */
[----:B------:R-:W-:Y:S01]  /*8fa0*/  IMAD.MOV.U32 R6, RZ, RZ, R2 ;  /* 0x000000ffff067224 */ /* 0x000fe200078e0002 */
[----:B------:R-:W-:Y:S01]  /*8fb0*/  ISETP.NE.AND.EX P0, PT, RZ, UR7, PT, P0 ;  /* 0x00000007ff007c0c */ /* 0x000fe2000bf05300 */
[----:B------:R-:W-:Y:S01]  /*8fc0*/  IMAD.MOV.U32 R7, RZ, RZ, R3 ;  /* 0x000000ffff077224 */ /* 0x000fe200078e0003 */
[----:B0-----:R-:W-:-:S11]  /*8fd0*/  I2FP.F32.U32 R20, R18 ;  /* 0x0000001200147245 */ /* 0x001fd60000201000 */
[----:B------:R-:W-:Y:S05]  /*8fe0*/  @!P0 BRA `(.L_x_185) ;  /* 0x0000000000288947 */ /* 0x000fea0003800000 */
[----:B------:R-:W-:Y:S02]  /*8ff0*/  ULDC UR5, c[0x0][0x634] ;  /* 0x00018d0000057ab9 */ /* 0x000fe40000000800 */
[----:B------:R-:W-:-:S05]  /*9000*/  IADD3 R7, P0, R2, UR5, RZ ;  /* 0x0000000502077c10 */ /* 0x000fca000ff1e0ff */
[----:B------:R-:W-:-:S04]  /*9010*/  IMAD.X R17, RZ, RZ, R3, P0 ;  /* 0x000000ffff117224 */ /* 0x000fc800000e0603 */
[----:B------:R-:W-:-:S04]  /*9020*/  IMAD.WIDE.U32 R8, R17, UR6, RZ ;  /* 0x0000000611087c25 */ /* 0x000fc8000f8e00ff */
[----:B------:R-:W-:-:S04]  /*9030*/  IMAD.WIDE.U32 R8, P0, R7, UR7, R8 ;  /* 0x0000000707087c25 */ /* 0x000fc8000f800008 */
[----:B------:R-:W-:-:S04]  /*9040*/  IMAD.WIDE.U32 R6, R7, UR6, RZ ;  /* 0x0000000607067c25 */ /* 0x000fc8000f8e00ff */
[----:B------:R-:W-:Y:S01]  /*9050*/  IMAD.MOV.U32 R6, RZ, RZ, R9 ;  /* 0x000000ffff067224 */ /* 0x000fe200078e0009 */
[----:B------:R-:W-:Y:S01]  /*9060*/  IADD3 RZ, P1, R7, R8, RZ ;  /* 0x0000000807ff7210 */ /* 0x000fe20007f3e0ff */
[----:B------:R-:W-:-:S04]  /*9070*/  IMAD.X R7, RZ, RZ, RZ, P0 ;  /* 0x000000ffff077224 */ /* 0x000fc800000e06ff */
[----:B------:R-:W-:-:S08]  /*9080*/  IMAD.WIDE.U32.X R6, R17, UR7, R6, P1 ;  /* 0x0000000711067c25 */ /* 0x000fd000088e0406 */
.L_x_185:
[--C-:B------:R-:W-:Y:S01]  /*9090*/  SHF.R.U64 R17, R6, UR8, R7.reuse ;  /* 0x0000000806117c19 */ /* 0x100fe20008001207 */
[----:B------:R-:W-:Y:S01]  /*90a0*/  FMUL R20, R20, UR9 ;  /* 0x0000000914147c20 */ /* 0x000fe20008400000 */
[----:B------:R-:W0:Y:S01]  /*90b0*/  LDC R21, c[0x0][0x144] ;  /* 0x00005100ff157b82 */ /* 0x000e220000000800 */
[----:B-1----:R-:W-:Y:S01]  /*90c0*/  I2FP.F32.U32 R8, R19 ;  /* 0x0000001300087245 */ /* 0x002fe20000201000 */
[----:B------:R-:W-:Y:S01]  /*90d0*/  ULDC UR5, c[0x0][0x154] ;  /* 0x0000550000057ab9 */ /* 0x000fe20000000800 */
[----:B------:R-:W-:Y:S01]  /*90e0*/  SHF.R.U32.HI R6, RZ, UR8, R7 ;  /* 0x00000008ff067c19 */ /* 0x000fe20008011607 */
[----:B------:R-:W-:Y:S01]  /*90f0*/  ULDC.64 UR6, c[0x0][0x620] ;  /* 0x0001880000067ab9 */ /* 0x000fe20000000a00 */
[----:B------:R-:W-:Y:S01]  /*9100*/  IADD3 R7, P0, RZ, -R17, RZ ;  /* 0x80000011ff077210 */ /* 0x000fe20007f1e0ff */
[----:B------:R-:W1:Y:S01]  /*9110*/  F2I.U32.TRUNC.NTZ R20, R20 ;  /* 0x0000001400147305 */ /* 0x000e62000020f000 */
[----:B------:R-:W-:Y:S01]  /*9120*/  FMUL R8, R8, UR5 ;  /* 0x0000000508087c20 */ /* 0x000fe20008400000 */
[----:B------:R-:W2:Y:S01]  /*9130*/  LDC R22, c[0x0][0x148] ;  /* 0x00005200ff167b82 */ /* 0x000ea20000000800 */
[----:B------:R-:W-:Y:S01]  /*9140*/  ULDC UR5, c[0x0][0x618] ;  /* 0x0001860000057ab9 */ /* 0x000fe20000000800 */
[----:B------:R-:W-:-:S04]  /*9150*/  IMAD.X R6, RZ, RZ, ~R6, P0 ;  /* 0x000000ffff067224 */ /* 0x000fc800000e0e06 */
[----:B------:R-:W-:Y:S01]  /*9160*/  IMAD R6, R6, UR6, RZ ;  /* 0x0000000606067c24 */ /* 0x000fe2000f8e02ff */
[----:B------:R-:W3:Y:S03]  /*9170*/  F2I.U32.TRUNC.NTZ R8, R8 ;  /* 0x0000000800087305 */ /* 0x000ee6000020f000 */
[C---:B------:R-:W-:Y:S02]  /*9180*/  IMAD R9, R7.reuse, UR7, R6 ;  /* 0x0000000707097c24 */ /* 0x040fe4000f8e0206 */
[----:B------:R-:W-:Y:S01]  /*9190*/  IMAD.WIDE.U32 R6, R7, UR6, R2 ;  /* 0x0000000607067c25 */ /* 0x000fe2000f8e0002 */
[----:B------:R-:W-:Y:S02]  /*91a0*/  ULDC.64 UR6, c[0x0][0x640] ;  /* 0x0001900000067ab9 */ /* 0x000fe40000000a00 */
[----:B------:R-:W-:Y:S01]  /*91b0*/  ISETP.NE.U32.AND P0, PT, RZ, UR6, PT ;  /* 0x00000006ff007c0c */ /* 0x000fe2000bf05070 */
[----:B-1----:R-:W-:-:S02]  /*91c0*/  IMAD.MOV R20, RZ, RZ, -R20 ;  /* 0x000000ffff147224 */ /* 0x002fc400078e0a14 */
[----:B------:R-:W-:Y:S01]  /*91d0*/  IMAD.IADD R7, R7, 0x1, R9 ;  /* 0x0000000107077824 */ /* 0x000fe200078e0209 */
[----:B------:R-:W-:Y:S01]  /*91e0*/  ISETP.NE.AND.EX P0, PT, RZ, UR7, PT, P0 ;  /* 0x00000007ff007c0c */ /* 0x000fe2000bf05300 */
[----:B0-----:R-:W-:-:S03]  /*91f0*/  IMAD R18, R21, R20, R18 ;  /* 0x0000001415127224 */ /* 0x001fc600078e0212 */
[--C-:B------:R-:W-:Y:S01]  /*9200*/  SHF.R.U64 R20, R6, UR5, R7.reuse ;  /* 0x0000000506147c19 */ /* 0x100fe20008001207 */
[----:B---3--:R-:W-:Y:S01]  /*9210*/  IMAD.MOV R6, RZ, RZ, -R8 ;  /* 0x000000ffff067224 */ /* 0x008fe200078e0a08 */
[----:B------:R-:W-:Y:S01]  /*9220*/  SHF.R.U32.HI R7, RZ, UR5, R7 ;  /* 0x00000005ff077c19 */ /* 0x000fe20008011607 */
[----:B------:R-:W-:Y:S02]  /*9230*/  ULDC UR5, c[0x0][0x608] ;  /* 0x0001820000057ab9 */ /* 0x000fe40000000800 */
[----:B--2---:R-:W-:Y:S01]  /*9240*/  @P3 IMAD R18, R22, R6, R19 ;  /* 0x0000000616123224 */ /* 0x004fe200078e0213 */
[--C-:B------:R-:W-:Y:S02]  /*9250*/  SHF.R.U64 R22, R20, UR5, R7.reuse ;  /* 0x0000000514167c19 */ /* 0x100fe40008001207 */
[----:B------:R-:W-:Y:S01]  /*9260*/  SHF.R.U32.HI R7, RZ, UR5, R7 ;  /* 0x00000005ff077c19 */ /* 0x000fe20008011607 */
[----:B------:R-:W-:-:S03]  /*9270*/  ULDC UR5, c[0x0][0x658] ;  /* 0x0001960000057ab9 */ /* 0x000fc60000000800 */
[--C-:B------:R-:W-:Y:S02]  /*9280*/  SHF.R.U64 R19, R22, UR5, R7.reuse ;  /* 0x0000000516137c19 */ /* 0x100fe40008001207 */
[----:B------:R-:W-:-:S03]  /*9290*/  SHF.R.U32.HI R21, RZ, UR5, R7 ;  /* 0x00000005ff157c19 */ /* 0x000fc60008011607 */
[----:B------:R-:W-:Y:S02]  /*92a0*/  IMAD.MOV.U32 R8, RZ, RZ, R19 ;  /* 0x000000ffff087224 */ /* 0x000fe400078e0013 */
[----:B------:R-:W-:Y:S01]  /*92b0*/  IMAD.MOV.U32 R7, RZ, RZ, R21 ;  /* 0x000000ffff077224 */ /* 0x000fe200078e0015 */
[----:B------:R-:W-:Y:S06]  /*92c0*/  @!P0 BRA `(.L_x_186) ;  /* 0x00000000002c8947 */ /* 0x000fec0003800000 */
        /* <DEDUP_REMOVED lines=9> */
[----:B------:R-:W-:-:S04]  /*9360*/  IMAD.WIDE.U32.X R6, R21, UR7, R6, P1 ;  /* 0x0000000715067c25 */ /* 0x000fc800088e0406 */
[----:B------:R-:W-:-:S07]  /*9370*/  IMAD.MOV.U32 R8, RZ, RZ, R6 ;  /* 0x000000ffff087224 */ /* 0x000fce00078e0006 */
.L_x_186:
[----:B------:R-:W-:Y:S01]  /*9380*/  ULDC UR5, c[0x0][0x648] ;  /* 0x0001920000057ab9 */ /* 0x000fe20000000800 */
[----:B------:R-:W-:Y:S01]  /*9390*/  LOP3.LUT R6, R22, UR17, RZ, 0xc0, !PT ;  /* 0x0000001116067c12 */ /* 0x000fe2000f8ec0ff */
[----:B------:R-:W-:Y:S01]  /*93a0*/  ULDC UR6, c[0x0][0x610] ;  /* 0x0001840000067ab9 */ /* 0x000fe20000000800 */
[----:B------:R-:W-:Y:S01]  /*93b0*/  SHF.R.U64 R7, R8, UR5, R7 ;  /* 0x0000000508077c19 */ /* 0x000fe20008001207 */
[----:B------:R-:W-:Y:S01]  /*93c0*/  ULDC UR5, c[0x0][0x638] ;  /* 0x00018e0000057ab9 */ /* 0x000fe20000000800 */
[----:B------:R-:W-:-:S03]  /*93d0*/  LOP3.LUT R20, R20, UR4, RZ, 0xc0, !PT ;  /* 0x0000000414147c12 */ /* 0x000fc6000f8ec0ff */
[----:B------:R-:W-:Y:S02]  /*93e0*/  IMAD.MOV R8, RZ, RZ, -R7 ;  /* 0x000000ffff087224 */ /* 0x000fe400078e0a07 */
[----:B------:R-:W-:Y:S02]  /*93f0*/  IMAD R7, R7, UR18, R6 ;  /* 0x0000001207077c24 */ /* 0x000fe4000f8e0206 */
[----:B------:R-:W-:Y:S01]  /*9400*/  IMAD R19, R8, UR5, R19 ;  /* 0x0000000508137c24 */ /* 0x000fe2000f8e0213 */
[----:B------:R-:W-:Y:S01]  /*9410*/  ULDC UR5, c[0x0][0x600] ;  /* 0x0001800000057ab9 */ /* 0x000fe20000000800 */
[----:B------:R-:W-:Y:S02]  /*9420*/  IMAD R18, R7, UR6, R18 ;  /* 0x0000000607127c24 */ /* 0x000fe4000f8e0212 */
[----:B------:R-:W-:Y:S02]  /*9430*/  IMAD R19, R19, UR5, R20 ;  /* 0x0000000513137c24 */ /* 0x000fe4000f8e0214 */
[----:B------:R-:W-:-:S03]  /*9440*/  IMAD.MOV.U32 R7, RZ, RZ, 0x1 ;  /* 0x00000001ff077424 */ /* 0x000fc600078e00ff */
[----:B------:R-:W-:Y:S02]  /*9450*/  SEL R6, R19, R18, !P3 ;  /* 0x0000001213067207 */ /* 0x000fe40005800000 */
[----:B------:R-:W-:-:S07]  /*9460*/  SEL R18, R18, R19, !P3 ;  /* 0x0000001312127207 */ /* 0x000fce0005800000 */
.L_x_184:
[----:B------:R-:W-:Y:S05]  /*9470*/  BSYNC B1 ;  /* 0x0000000000017941 */ /* 0x000fea0003800000 */
.L_x_183:
[----:B------:R-:W-:-:S13]  /*9480*/  LOP3.LUT P0, RZ, R7, 0xff, RZ, 0xc0, !PT ;  /* 0x000000ff07ff7812 */ /* 0x000fda000780c0ff */
[----:B------:R-:W-:Y:S05]  /*9490*/  @P0 BRA `(.L_x_187) ;  /* 0xfffffff400480947 */ /* 0x000fea000383ffff */
[----:B------:R-:W-:Y:S05]  /*94a0*/  BSYNC B0 ;  /* 0x0000000000007941 */ /* 0x000fea0003800000 */
.L_x_176:
[----:B------:R-:W-:-:S03]  /*94b0*/  UMOV UR5, 0xffffffff ;  /* 0xffffffff00057882 */ /* 0x000fc60000000000 */
[----:B------:R-:W-:Y:S05]  /*94c0*/  BRA.DIV UR5, `(.L_x_188) ;  /* 0x0000000e05a47947 */ /* 0x000fea000b800000 */
[----:B------:R-:W-:-:S13]  /*94d0*/  ELECT P0, URZ, PT ;  /* 0x00000000003f782f */ /* 0x000fda0003800000 */
.L_x_220:
[----:B------:R-:W-:Y:S04]  /*94e0*/  BSSY B0, `(.L_x_189) ;  /* 0x00000cd000007945 */ /* 0x000fe80003800000 */
[----:B------:R-:W-:Y:S05]  /*94f0*/  @!P0 BRA `(.L_x_190) ;  /* 0x0000000c002c8947 */ /* 0x000fea0003800000 */
[----:B------:R-:W-:-:S04]  /*9500*/  LOP3.LUT R4, R4, 0x2, RZ, 0xfc, !PT ;  /* 0x0000000204047812 */ /* 0x000fc800078efcff */
[----:B------:R-:W-:-:S13]  /*9510*/  ISETP.NE.AND P0, PT, R4, 0x3, PT ;  /* 0x000000030400780c */ /* 0x000fda0003f05270 */
[----:B------:R-:W-:Y:S05]  /*9520*/  @!P0 BRA `(.L_x_191) ;  /* 0x0000000000048947 */ /* 0x000fea0003800000 */
[----:B------:R-:W-:Y:S01]  /*9530*/  BPT.TRAP 0x1 ;  /* 0x000000040000795c */ /* 0x000fe20000300000 */
.L_x_191:
[----:B------:R-:W0:Y:S01]  /*9540*/  S2R R3, SR_CgaCtaId ;  /* 0x0000000000037919 */ /* 0x000e220000008800 */
[----:B------:R-:W-:-:S04]  /*9550*/  MOV R0, 0x400 ;  /* 0x0000040000007802 */ /* 0x000fc80000000f00 */
[----:B0-----:R-:W-:Y:S02]  /*9560*/  LEA R0, R3, R0, 0x18 ;  /* 0x0000000003007211 */ /* 0x001fe400078ec0ff */
[----:B------:R-:W-:-:S03]  /*9570*/  SHF.L.U32 R3, R5, 0x1f, RZ ;  /* 0x0000001f05037819 */ /* 0x000fc600000006ff */
[----:B------:R-:W-:-:S04]  /*9580*/  VIADD R0, R0, 0xb0 ;  /* 0x000000b000007836 */ /* 0x000fc80000000000 */
[C---:B------:R-:W-:Y:S02]  /*9590*/  IMAD R6, R15.reuse, 0x8, R0 ;  /* 0x000000080f067824 */ /* 0x040fe400078e0200 */
[----:B------:R-:W-:Y:S02]  /*95a0*/  VIADD R15, R15, 0x1 ;  /* 0x000000010f0f7836 */ /* 0x000fe40000000000 */
[----:B------:R-:W0:Y:S03]  /*95b0*/  SYNCS.PHASECHK.TRANS64.TRYWAIT P0, [R6+URZ], R3 ;  /* 0x00000003060075a7 */ /* 0x000e26000800017f */
[----:B------:R-:W-:-:S04]  /*95c0*/  ISETP.NE.AND P1, PT, R15, 0x16, PT ;  /* 0x000000160f00780c */ /* 0x000fc80003f25270 */
[----:B------:R-:W-:Y:S02]  /*95d0*/  SEL R2, RZ, 0x1, P1 ;  /* 0x00000001ff027807 */ /* 0x000fe40000800000 */
[----:B------:R-:W-:Y:S02]  /*95e0*/  SEL R15, R15, RZ, P1 ;  /* 0x000000ff0f0f7207 */ /* 0x000fe40000800000 */
[----:B------:R-:W-:-:S03]  /*95f0*/  LOP3.LUT R8, R5, R2, RZ, 0x3c, !PT ;  /* 0x0000000205087212 */ /* 0x000fc600078e3cff */
[----:B------:R-:W-:Y:S01]  /*9600*/  IMAD R7, R15, 0x8, R0 ;  /* 0x000000080f077824 */ /* 0x000fe200078e0200 */
[----:B------:R-:W-:Y:S01]  /*9610*/  SHF.L.U32 R4, R8, 0x1f, RZ ;  /* 0x0000001f08047819 */ /* 0x000fe200000006ff */
[----:B0-----:R-:W-:Y:S06]  /*9620*/  @!P0 BRA `(.L_x_192) ;  /* 0x0000000c006c8947 */ /* 0x001fec0003800000 */
.L_x_221:
[----:B------:R-:W1:Y:S01]  /*9630*/  SYNCS.PHASECHK.TRANS64.TRYWAIT P0, [R7+URZ], R4 ;  /* 0x00000004070075a7 */ /* 0x000e62000800017f */
[----:B------:R-:W-:-:S05]  /*9640*/  VIADD R2, R15, 0x1 ;  /* 0x000000010f027836 */ /* 0x000fca0000000000 */
[----:B------:R-:W-:-:S04]  /*9650*/  ISETP.NE.AND P1, PT, R2, 0x16, PT ;  /* 0x000000160200780c */ /* 0x000fc80003f25270 */
[----:B0-----:R-:W-:Y:S02]  /*9660*/  SEL R3, RZ, 0x1, P1 ;  /* 0x00000001ff037807 */ /* 0x001fe40000800000 */
[----:B------:R-:W-:Y:S02]  /*9670*/  SEL R9, R2, RZ, P1 ;  /* 0x000000ff02097207 */ /* 0x000fe40000800000 */
[----:B------:R-:W-:-:S03]  /*9680*/  LOP3.LUT R8, R8, R3, RZ, 0x3c, !PT ;  /* 0x0000000308087212 */ /* 0x000fc600078e3cff */
[----:B------:R-:W-:Y:S01]  /*9690*/  IMAD R6, R9, 0x8, R0 ;  /* 0x0000000809067824 */ /* 0x000fe200078e0200 */
[----:B------:R-:W-:Y:S01]  /*96a0*/  SHF.L.U32 R5, R8, 0x1f, RZ ;  /* 0x0000001f08057819 */ /* 0x000fe200000006ff */
[----:B-1----:R-:W-:Y:S06]  /*96b0*/  @!P0 BRA `(.L_x_193) ;  /* 0x0000000c005c8947 */ /* 0x002fec0003800000 */
.L_x_222:
[----:B------:R-:W1:Y:S01]  /*96c0*/  SYNCS.PHASECHK.TRANS64.TRYWAIT P0, [R6+URZ], R5 ;  /* 0x00000005060075a7 */ /* 0x000e62000800017f */
[----:B------:R-:W-:-:S05]  /*96d0*/  VIADD R2, R9, 0x1 ;  /* 0x0000000109027836 */ /* 0x000fca0000000000 */
[----:B------:R-:W-:-:S04]  /*96e0*/  ISETP.NE.AND P1, PT, R2, 0x16, PT ;  /* 0x000000160200780c */ /* 0x000fc80003f25270 */
[----:B------:R-:W-:Y:S02]  /*96f0*/  SEL R3, RZ, 0x1, P1 ;  /* 0x00000001ff037807 */ /* 0x000fe40000800000 */
[----:B0-----:R-:W-:Y:S02]  /*9700*/  SEL R7, R2, RZ, P1 ;  /* 0x000000ff02077207 */ /* 0x001fe40000800000 */
[----:B------:R-:W-:-:S03]  /*9710*/  LOP3.LUT R8, R8, R3, RZ, 0x3c, !PT ;  /* 0x0000000308087212 */ /* 0x000fc600078e3cff */
[----:B------:R-:W-:Y:S01]  /*9720*/  IMAD R9, R7, 0x8, R0 ;  /* 0x0000000807097824 */ /* 0x000fe200078e0200 */
[----:B------:R-:W-:Y:S01]  /*9730*/  SHF.L.U32 R4, R8, 0x1f, RZ ;  /* 0x0000001f08047819 */ /* 0x000fe200000006ff */
[----:B-1----:R-:W-:Y:S06]  /*9740*/  @!P0 BRA `(.L_x_194) ;  /* 0x0000000c004c8947 */ /* 0x002fec0003800000 */
.L_x_223:
[----:B------:R-:W1:Y:S01]  /*9750*/  SYNCS.PHASECHK.TRANS64.TRYWAIT P0, [R9+URZ], R4 ;  /* 0x00000004090075a7 */ /* 0x000e62000800017f */
[----:B------:R-:W-:-:S05]  /*9760*/  VIADD R2, R7, 0x1 ;  /* 0x0000000107027836 */ /* 0x000fca0000000000 */
[----:B------:R-:W-:-:S04]  /*9770*/  ISETP.NE.AND P1, PT, R2, 0x16, PT ;  /* 0x000000160200780c */ /* 0x000fc80003f25270 */
[----:B------:R-:W-:Y:S02]  /*9780*/  SEL R3, RZ, 0x1, P1 ;  /* 0x00000001ff037807 */ /* 0x000fe40000800000 */
[----:B------:R-:W-:Y:S02]  /*9790*/  SEL R7, R2, RZ, P1 ;  /* 0x000000ff02077207 */ /* 0x000fe40000800000 */
[----:B------:R-:W-:-:S03]  /*97a0*/  LOP3.LUT R8, R8, R3, RZ, 0x3c, !PT ;  /* 0x0000000308087212 */ /* 0x000fc600078e3cff */
[----:B0-----:R-:W-:Y:S01]  /*97b0*/  IMAD R6, R7, 0x8, R0 ;  /* 0x0000000807067824 */ /* 0x001fe200078e0200 */
[----:B------:R-:W-:Y:S01]  /*97c0*/  SHF.L.U32 R5, R8, 0x1f, RZ ;  /* 0x0000001f08057819 */ /* 0x000fe200000006ff */
[----:B-1----:R-:W-:Y:S06]  /*97d0*/  @!P0 BRA `(.L_x_195) ;  /* 0x0000000c003c8947 */ /* 0x002fec0003800000 */
.L_x_224:
        /* <DEDUP_REMOVED lines=9> */
.L_x_225:
        /* <DEDUP_REMOVED lines=9> */
.L_x_226:
        /* <DEDUP_REMOVED lines=9> */
.L_x_227:
        /* <DEDUP_REMOVED lines=9> */
.L_x_228:
        /* <DEDUP_REMOVED lines=9> */
.L_x_229:
        /* <DEDUP_REMOVED lines=9> */
.L_x_230:
        /* <DEDUP_REMOVED lines=9> */
.L_x_231:
        /* <DEDUP_REMOVED lines=9> */
.L_x_232:
        /* <DEDUP_REMOVED lines=9> */
.L_x_233:
        /* <DEDUP_REMOVED lines=9> */
.L_x_234:
        /* <DEDUP_REMOVED lines=9> */
.L_x_235:
        /* <DEDUP_REMOVED lines=9> */
.L_x_236:
        /* <DEDUP_REMOVED lines=9> */
.L_x_237:
        /* <DEDUP_REMOVED lines=9> */
.L_x_238:
        /* <DEDUP_REMOVED lines=9> */
.L_x_239:
        /* <DEDUP_REMOVED lines=9> */
.L_x_240:
[----:B------:R-:W1:Y:S01]  /*a0e0*/  SYNCS.PHASECHK.TRANS64.TRYWAIT P0, [R6+URZ], R5 ;  /* 0x00000005060075a7 */ /* 0x000e62000800017f */
[----:B------:R-:W-:-:S05]  /*a0f0*/  VIADD R2, R7, 0x1 ;  /* 0x0000000107027836 */ /* 0x000fca0000000000 */
[----:B------:R-:W-:-:S04]  /*a100*/  ISETP.NE.AND P1, PT, R2, 0x16, PT ;  /* 0x000000160200780c */ /* 0x000fc80003f25270 */
[----:B0-----:R-:W-:Y:S02]  /*a110*/  SEL R4, RZ, 0x1, P1 ;  /* 0x00000001ff047807 */ /* 0x001fe40000800000 */
[----:B------:R-:W-:Y:S02]  /*a120*/  SEL R3, R2, RZ, P1 ;  /* 0x000000ff02037207 */ /* 0x000fe40000800000 */
[----:B------:R-:W-:Y:S01]  /*a130*/  LOP3.LUT R4, R11, R4, RZ, 0x3c, !PT ;  /* 0x000000040b047212 */ /* 0x000fe200078e3cff */
[----:B-1----:R-:W-:Y:S06]  /*a140*/  @!P0 BRA `(.L_x_212) ;  /* 0x0000000800348947 */ /* 0x002fec0003800000 */
.L_x_241:
[----:B------:R-:W-:Y:S01]  /*a150*/  IMAD R3, R3, 0x8, R0 ;  /* 0x0000000803037824 */ /* 0x000fe200078e0200 */
[----:B------:R-:W-:-:S07]  /*a160*/  SHF.L.U32 R0, R4, 0x1f, RZ ;  /* 0x0000001f04007819 */ /* 0x000fce00000006ff */
.L_x_213:
[----:B-1----:R1:W2:Y:S02]  /*a170*/  SYNCS.PHASECHK.TRANS64.TRYWAIT P0, [R3+URZ], R0 ;  /* 0x00000000030075a7 */ /* 0x0022a4000800017f */
[----:B--2---:R-:W-:Y:S05]  /*a180*/  @!P0 NANOSLEEP.SYNCS 0x989680 ;  /* 0x009896800000895d */ /* 0x004fea0003900000 */
[----:B------:R-:W2:Y:S02]  /*a190*/  @!P0 SYNCS.PHASECHK.TRANS64 P0, [R3+URZ], R0 ;  /* 0x00000000030085a7 */ /* 0x000ea4000800007f */
[----:B--2---:R-:W-:Y:S05]  /*a1a0*/  @!P0 BRA `(.L_x_213) ;  /* 0xfffffffc00f08947 */ /* 0x004fea000383ffff */
.L_x_190:
[----:B------:R-:W-:Y:S05]  /*a1b0*/  BSYNC B0 ;  /* 0x0000000000007941 */ /* 0x000fea0003800000 */
.L_x_189:
[----:B------:R-:W-:Y:S05]  /*a1c0*/  EXIT ;  /* 0x000000000000794d */ /* 0x000fea0003800000 */
.L_x_22:
[----:B-1----:R-:W-:-:S04]  /*a1d0*/  IMAD.U32 R13, RZ, RZ, UR7 ;  /* 0x00000007ff0d7e24 */ /* 0x002fc8000f8e00ff */
[----:B------:R1:W4:Y:S03]  /*a1e0*/  SYNCS.PHASECHK.TRANS64.TRYWAIT P0, [R13+URZ], R12 ;  /* 0x0000000c0d0075a7 */ /* 0x000326000800017f */
[----:B----4-:R-:W-:Y:S05]  /*a1f0*/  @!P0 NANOSLEEP.SYNCS 0x989680 ;  /* 0x009896800000895d */ /* 0x010fea0003900000 */
[----:B------:R-:W4:Y:S02]  /*a200*/  @!P0 SYNCS.PHASECHK.TRANS64 P0, [R13+URZ], R12 ;  /* 0x0000000c0d0085a7 */ /* 0x000f24000800007f */
[----:B----4-:R-:W-:Y:S05]  /*a210*/  @!P0 BRA `(.L_x_22) ;  /* 0xfffffffc00ec8947 */ /* 0x010fea000383ffff */
[----:B------:R-:W-:Y:S05]  /*a220*/  BRA `(.L_x_21) ;  /* 0xffffff7800187947 */ /* 0x000fea000383ffff */
.L_x_28:
[----:B-1----:R-:W-:-:S04]  /*a230*/  IMAD.U32 R15, RZ, RZ, UR12 ;  /* 0x0000000cff0f7e24 */ /* 0x002fc8000f8e00ff */
[----:B------:R1:W4:Y:S03]  /*a240*/  SYNCS.PHASECHK.TRANS64.TRYWAIT P0, [R15+URZ], R14 ;  /* 0x0000000e0f0075a7 */ /* 0x000326000800017f */
[----:B----4-:R-:W-:Y:S05]  /*a250*/  @!P0 NANOSLEEP.SYNCS 0x989680 ;  /* 0x009896800000895d */ /* 0x010fea0003900000 */
[----:B------:R-:W4:Y:S02]  /*a260*/  @!P0 SYNCS.PHASECHK.TRANS64 P0, [R15+URZ], R14 ;  /* 0x0000000e0f0085a7 */ /* 0x000f24000800007f */
[----:B----4-:R-:W-:Y:S05]  /*a270*/  @!P0 BRA `(.L_x_28) ;  /* 0xfffffffc00ec8947 */ /* 0x010fea000383ffff */
[----:B------:R-:W-:Y:S05]  /*a280*/  BRA `(.L_x_27) ;  /* 0xffffff8000547947 */ /* 0x000fea000383ffff */
.L_x_177:
[----:B------:R-:W-:Y:S01]  /*a290*/  BSSY B1, `(.L_x_214) ;  /* 0x0000006000017945 */ /* 0x000fe20003800000 */
[----:B------:R-:W-:-:S07]  /*a2a0*/  IMAD.MOV.U32 R7, RZ, RZ, -0x1 ;  /* 0xffffffffff077424 */ /* 0x000fce00078e00ff */
[----:B------:R-:W-:Y:S05]  /*a2b0*/  WARPSYNC.COLLECTIVE R7, `(.L_x_215) ;  /* 0x00000000070c7348 */ /* 0x000fea0003c00000 */
[----:B------:R-:W-:Y:S02]  /*a2c0*/  ELECT P0, UR62, PT ;  /* 0x00000000003e782f */ /* 0x000fe40003800000 */
[----:B------:R-:W-:Y:S01]  /*a2d0*/  MOV R7, UR62 ;  /* 0x0000003e00077c02 */ /* 0x000fe20008000f00 */
[----:B------:R-:W-:Y:S10]  /*a2e0*/  ENDCOLLECTIVE ;  /* 0x000000000000791b */ /* 0x000ff40003800000 */
.L_x_215:
[----:B------:R-:W-:Y:S05]  /*a2f0*/  BSYNC B1 ;  /* 0x0000000000017941 */ /* 0x000fea0003800000 */
.L_x_214:
[----:B------:R-:W-:Y:S05]  /*a300*/  BRA `(.L_x_216) ;  /* 0xffffffe400b87947 */ /* 0x000fea000383ffff */
.L_x_180:
[----:B0-----:R0:W1:Y:S02]  /*a310*/  SYNCS.PHASECHK.TRANS64.TRYWAIT P0, [R21+URZ+0xb0], R8 ;  /* 0x0000b008150075a7 */ /* 0x001064000800017f */
[----:B-1----:R-:W-:Y:S05]  /*a320*/  @!P0 NANOSLEEP.SYNCS 0x989680 ;  /* 0x009896800000895d */ /* 0x002fea0003900000 */
[----:B------:R-:W1:Y:S02]  /*a330*/  @!P0 SYNCS.PHASECHK.TRANS64 P0, [R21+URZ+0xb0], R8 ;  /* 0x0000b008150085a7 */ /* 0x000e64000800007f */
[----:B-1----:R-:W-:Y:S05]  /*a340*/  @!P0 BRA `(.L_x_180) ;  /* 0xfffffffc00f08947 */ /* 0x002fea000383ffff */
[----:B------:R-:W-:Y:S05]  /*a350*/  BRA `(.L_x_217) ;  /* 0xffffffe400f07947 */ /* 0x000fea000383ffff */
.L_x_188:
[----:B------:R-:W-:Y:S01]  /*a360*/  BSSY B0, `(.L_x_218) ;  /* 0x0000006000007945 */ /* 0x000fe20003800000 */
[----:B------:R-:W-:-:S07]  /*a370*/  IMAD.MOV.U32 R7, RZ, RZ, -0x1 ;  /* 0xffffffffff077424 */ /* 0x000fce00078e00ff */
[----:B------:R-:W-:Y:S05]  /*a380*/  WARPSYNC.COLLECTIVE R7, `(.L_x_219) ;  /* 0x00000000070c7348 */ /* 0x000fea0003c00000 */
[----:B------:R-:W-:Y:S02]  /*a390*/  ELECT P0, UR62, PT ;  /* 0x00000000003e782f */ /* 0x000fe40003800000 */
[----:B------:R-:W-:Y:S01]  /*a3a0*/  MOV R7, UR62 ;  /* 0x0000003e00077c02 */ /* 0x000fe20008000f00 */
[----:B------:R-:W-:Y:S10]  /*a3b0*/  ENDCOLLECTIVE ;  /* 0x000000000000791b */ /* 0x000ff40003800000 */
.L_x_219:
[----:B------:R-:W-:Y:S05]  /*a3c0*/  BSYNC B0 ;  /* 0x0000000000007941 */ /* 0x000fea0003800000 */
.L_x_218:
[----:B------:R-:W-:Y:S05]  /*a3d0*/  BRA `(.L_x_220) ;  /* 0xfffffff000407947 */ /* 0x000fea000383ffff */
.L_x_192:
[----:B0-----:R0:W1:Y:S02]  /*a3e0*/  SYNCS.PHASECHK.TRANS64.TRYWAIT P0, [R6+URZ], R3 ;  /* 0x00000003060075a7 */ /* 0x001064000800017f */
[----:B-1----:R-:W-:Y:S05]  /*a3f0*/  @!P0 NANOSLEEP.SYNCS 0x989680 ;  /* 0x009896800000895d */ /* 0x002fea0003900000 */
[----:B------:R-:W1:Y:S02]  /*a400*/  @!P0 SYNCS.PHASECHK.TRANS64 P0, [R6+URZ], R3 ;  /* 0x00000003060085a7 */ /* 0x000e64000800007f */
[----:B-1----:R-:W-:Y:S05]  /*a410*/  @!P0 BRA `(.L_x_192) ;  /* 0xfffffffc00f08947 */ /* 0x002fea000383ffff */
[----:B------:R-:W-:Y:S05]  /*a420*/  BRA `(.L_x_221) ;  /* 0xfffffff000807947 */ /* 0x000fea000383ffff */
.L_x_193:
[----:B0-----:R0:W1:Y:S02]  /*a430*/  SYNCS.PHASECHK.TRANS64.TRYWAIT P0, [R7+URZ], R4 ;  /* 0x00000004070075a7 */ /* 0x001064000800017f */
[----:B-1----:R-:W-:Y:S05]  /*a440*/  @!P0 NANOSLEEP.SYNCS 0x989680 ;  /* 0x009896800000895d */ /* 0x002fea0003900000 */
[----:B------:R-:W1:Y:S02]  /*a450*/  @!P0 SYNCS.PHASECHK.TRANS64 P0, [R7+URZ], R4 ;  /* 0x00000004070085a7 */ /* 0x000e64000800007f */
[----:B-1----:R-:W-:Y:S05]  /*a460*/  @!P0 BRA `(.L_x_193) ;  /* 0xfffffffc00f08947 */ /* 0x002fea000383ffff */
[----:B------:R-:W-:Y:S05]  /*a470*/  BRA `(.L_x_222) ;  /* 0xfffffff000907947 */ /* 0x000fea000383ffff */
.L_x_194:
[----:B0-----:R0:W1:Y:S02]  /*a480*/  SYNCS.PHASECHK.TRANS64.TRYWAIT P0, [R6+URZ], R5 ;  /* 0x00000005060075a7 */ /* 0x001064000800017f */
[----:B-1----:R-:W-:Y:S05]  /*a490*/  @!P0 NANOSLEEP.SYNCS 0x989680 ;  /* 0x009896800000895d */ /* 0x002fea0003900000 */
[----:B------:R-:W1:Y:S02]  /*a4a0*/  @!P0 SYNCS.PHASECHK.TRANS64 P0, [R6+URZ], R5 ;  /* 0x00000005060085a7 */ /* 0x000e64000800007f */
[----:B-1----:R-:W-:Y:S05]  /*a4b0*/  @!P0 BRA `(.L_x_194) ;  /* 0xfffffffc00f08947 */ /* 0x002fea000383ffff */
[----:B------:R-:W-:Y:S05]  /*a4c0*/  BRA `(.L_x_223) ;  /* 0xfffffff000a07947 */ /* 0x000fea000383ffff */
.L_x_195:
[----:B0-----:R0:W1:Y:S02]  /*a4d0*/  SYNCS.PHASECHK.TRANS64.TRYWAIT P0, [R9+URZ], R4 ;  /* 0x00000004090075a7 */ /* 0x001064000800017f */
[----:B-1----:R-:W-:Y:S05]  /*a4e0*/  @!P0 NANOSLEEP.SYNCS 0x989680 ;  /* 0x009896800000895d */ /* 0x002fea0003900000 */
[----:B------:R-:W1:Y:S02]  /*a4f0*/  @!P0 SYNCS.PHASECHK.TRANS64 P0, [R9+URZ], R4 ;  /* 0x00000004090085a7 */ /* 0x000e64000800007f */
[----:B-1----:R-:W-:Y:S05]  /*a500*/  @!P0 BRA `(.L_x_195) ;  /* 0xfffffffc00f08947 */ /* 0x002fea000383ffff */
[----:B------:R-:W-:Y:S05]  /*a510*/  BRA `(.L_x_224) ;  /* 0xfffffff000b07947 */ /* 0x000fea000383ffff */
.L_x_196:
[----:B0-----:R0:W1:Y:S02]  /*a520*/  SYNCS.PHASECHK.TRANS64.TRYWAIT P0, [R6+URZ], R5 ;  /* 0x00000005060075a7 */ /* 0x001064000800017f */
[----:B-1----:R-:W-:Y:S05]  /*a530*/  @!P0 NANOSLEEP.SYNCS 0x989680 ;  /* 0x009896800000895d */ /* 0x002fea0003900000 */
[----:B------:R-:W1:Y:S02]  /*a540*/  @!P0 SYNCS.PHASECHK.TRANS64 P0, [R6+URZ], R5 ;  /* 0x00000005060085a7 */ /* 0x000e64000800007f */
[----:B-1----:R-:W-:Y:S05]  /*a550*/  @!P0 BRA `(.L_x_196) ;  /* 0xfffffffc00f08947 */ /* 0x002fea000383ffff */
[----:B------:R-:W-:Y:S05]  /*a560*/  BRA `(.L_x_225) ;  /* 0xfffffff000c07947 */ /* 0x000fea000383ffff */
.L_x_197:
[----:B0-----:R0:W1:Y:S02]  /*a570*/  SYNCS.PHASECHK.TRANS64.TRYWAIT P0, [R9+URZ], R4 ;  /* 0x00000004090075a7 */ /* 0x001064000800017f */
[----:B-1----:R-:W-:Y:S05]  /*a580*/  @!P0 NANOSLEEP.SYNCS 0x989680 ;  /* 0x009896800000895d */ /* 0x002fea0003900000 */
[----:B------:R-:W1:Y:S02]  /*a590*/  @!P0 SYNCS.PHASECHK.TRANS64 P0, [R9+URZ], R4 ;  /* 0x00000004090085a7 */ /* 0x000e64000800007f */
[----:B-1----:R-:W-:Y:S05]  /*a5a0*/  @!P0 BRA `(.L_x_197) ;  /* 0xfffffffc00f08947 */ /* 0x002fea000383ffff */
[----:B------:R-:W-:Y:S05]  /*a5b0*/  BRA `(.L_x_226) ;  /* 0xfffffff000d07947 */ /* 0x000fea000383ffff */
.L_x_198:
[----:B0-----:R0:W1:Y:S02]  /*a5c0*/  SYNCS.PHASECHK.TRANS64.TRYWAIT P0, [R6+URZ], R5 ;  /* 0x00000005060075a7 */ /* 0x001064000800017f */
[----:B-1----:R-:W-:Y:S05]  /*a5d0*/  @!P0 NANOSLEEP.SYNCS 0x989680 ;  /* 0x009896800000895d */ /* 0x002fea0003900000 */
[----:B------:R-:W1:Y:S02]  /*a5e0*/  @!P0 SYNCS.PHASECHK.TRANS64 P0, [R6+URZ], R5 ;  /* 0x00000005060085a7 */ /* 0x000e64000800007f */
[----:B-1----:R-:W-:Y:S05]  /*a5f0*/  @!P0 BRA `(.L_x_198) ;  /* 0xfffffffc00f08947 */ /* 0x002fea000383ffff */
[----:B------:R-:W-:Y:S05]  /*a600*/  BRA `(.L_x_227) ;  /* 0xfffffff000e07947 */ /* 0x000fea000383ffff */
.L_x_199:
[----:B0-----:R0:W1:Y:S02]  /*a610*/  SYNCS.PHASECHK.TRANS64.TRYWAIT P0, [R9+URZ], R4 ;  /* 0x00000004090075a7 */ /* 0x001064000800017f */
[----:B-1----:R-:W-:Y:S05]  /*a620*/  @!P0 NANOSLEEP.SYNCS 0x989680 ;  /* 0x009896800000895d */ /* 0x002fea0003900000 */
[----:B------:R-:W1:Y:S02]  /*a630*/  @!P0 SYNCS.PHASECHK.TRANS64 P0, [R9+URZ], R4 ;  /* 0x00000004090085a7 */ /* 0x000e64000800007f */
[----:B-1----:R-:W-:Y:S05]  /*a640*/  @!P0 BRA `(.L_x_199) ;  /* 0xfffffffc00f08947 */ /* 0x002fea000383ffff */
[----:B------:R-:W-:Y:S05]  /*a650*/  BRA `(.L_x_228) ;  /* 0xfffffff000f07947 */ /* 0x000fea000383ffff */
.L_x_200:
[----:B0-----:R0:W1:Y:S02]  /*a660*/  SYNCS.PHASECHK.TRANS64.TRYWAIT P0, [R6+URZ], R5 ;  /* 0x00000005060075a7 */ /* 0x001064000800017f */
[----:B-1----:R-:W-:Y:S05]  /*a670*/  @!P0 NANOSLEEP.SYNCS 0x989680 ;  /* 0x009896800000895d */ /* 0x002fea0003900000 */
[----:B------:R-:W1:Y:S02]  /*a680*/  @!P0 SYNCS.PHASECHK.TRANS64 P0, [R6+URZ], R5 ;  /* 0x00000005060085a7 */ /* 0x000e64000800007f */
[----:B-1----:R-:W-:Y:S05]  /*a690*/  @!P0 BRA `(.L_x_200) ;  /* 0xfffffffc00f08947 */ /* 0x002fea000383ffff */
[----:B------:R-:W-:Y:S05]  /*a6a0*/  BRA `(.L_x_229) ;  /* 0xfffffff400007947 */ /* 0x000fea000383ffff */
.L_x_201:
[----:B0-----:R0:W1:Y:S02]  /*a6b0*/  SYNCS.PHASECHK.TRANS64.TRYWAIT P0, [R9+URZ], R4 ;  /* 0x00000004090075a7 */ /* 0x001064000800017f */
[----:B-1----:R-:W-:Y:S05]  /*a6c0*/  @!P0 NANOSLEEP.SYNCS 0x989680 ;  /* 0x009896800000895d */ /* 0x002fea0003900000 */
[----:B------:R-:W1:Y:S02]  /*a6d0*/  @!P0 SYNCS.PHASECHK.TRANS64 P0, [R9+URZ], R4 ;  /* 0x00000004090085a7 */ /* 0x000e64000800007f */
[----:B-1----:R-:W-:Y:S05]  /*a6e0*/  @!P0 BRA `(.L_x_201) ;  /* 0xfffffffc00f08947 */ /* 0x002fea000383ffff */
[----:B------:R-:W-:Y:S05]  /*a6f0*/  BRA `(.L_x_230) ;  /* 0xfffffff400107947 */ /* 0x000fea000383ffff */
.L_x_202:
[----:B0-----:R0:W1:Y:S02]  /*a700*/  SYNCS.PHASECHK.TRANS64.TRYWAIT P0, [R6+URZ], R5 ;  /* 0x00000005060075a7 */ /* 0x001064000800017f */
[----:B-1----:R-:W-:Y:S05]  /*a710*/  @!P0 NANOSLEEP.SYNCS 0x989680 ;  /* 0x009896800000895d */ /* 0x002fea0003900000 */
[----:B------:R-:W1:Y:S02]  /*a720*/  @!P0 SYNCS.PHASECHK.TRANS64 P0, [R6+URZ], R5 ;  /* 0x00000005060085a7 */ /* 0x000e64000800007f */
[----:B-1----:R-:W-:Y:S05]  /*a730*/  @!P0 BRA `(.L_x_202) ;  /* 0xfffffffc00f08947 */ /* 0x002fea000383ffff */
[----:B------:R-:W-:Y:S05]  /*a740*/  BRA `(.L_x_231) ;  /* 0xfffffff400207947 */ /* 0x000fea000383ffff */
.L_x_203:
[----:B0-----:R0:W1:Y:S02]  /*a750*/  SYNCS.PHASECHK.TRANS64.TRYWAIT P0, [R9+URZ], R4 ;  /* 0x00000004090075a7 */ /* 0x001064000800017f */
[----:B-1----:R-:W-:Y:S05]  /*a760*/  @!P0 NANOSLEEP.SYNCS 0x989680 ;  /* 0x009896800000895d */ /* 0x002fea0003900000 */
[----:B------:R-:W1:Y:S02]  /*a770*/  @!P0 SYNCS.PHASECHK.TRANS64 P0, [R9+URZ], R4 ;  /* 0x00000004090085a7 */ /* 0x000e64000800007f */
[----:B-1----:R-:W-:Y:S05]  /*a780*/  @!P0 BRA `(.L_x_203) ;  /* 0xfffffffc00f08947 */ /* 0x002fea000383ffff */
[----:B------:R-:W-:Y:S05]  /*a790*/  BRA `(.L_x_232) ;  /* 0xfffffff400307947 */ /* 0x000fea000383ffff */
.L_x_204:
[----:B0-----:R0:W1:Y:S02]  /*a7a0*/  SYNCS.PHASECHK.TRANS64.TRYWAIT P0, [R6+URZ], R5 ;  /* 0x00000005060075a7 */ /* 0x001064000800017f */
[----:B-1----:R-:W-:Y:S05]  /*a7b0*/  @!P0 NANOSLEEP.SYNCS 0x989680 ;  /* 0x009896800000895d */ /* 0x002fea0003900000 */
[----:B------:R-:W1:Y:S02]  /*a7c0*/  @!P0 SYNCS.PHASECHK.TRANS64 P0, [R6+URZ], R5 ;  /* 0x00000005060085a7 */ /* 0x000e64000800007f */
[----:B-1----:R-:W-:Y:S05]  /*a7d0*/  @!P0 BRA `(.L_x_204) ;  /* 0xfffffffc00f08947 */ /* 0x002fea000383ffff */
[----:B------:R-:W-:Y:S05]  /*a7e0*/  BRA `(.L_x_233) ;  /* 0xfffffff400407947 */ /* 0x000fea000383ffff */
.L_x_205:
[----:B0-----:R0:W1:Y:S02]  /*a7f0*/  SYNCS.PHASECHK.TRANS64.TRYWAIT P0, [R9+URZ], R4 ;  /* 0x00000004090075a7 */ /* 0x001064000800017f */
[----:B-1----:R-:W-:Y:S05]  /*a800*/  @!P0 NANOSLEEP.SYNCS 0x989680 ;  /* 0x009896800000895d */ /* 0x002fea0003900000 */
[----:B------:R-:W1:Y:S02]  /*a810*/  @!P0 SYNCS.PHASECHK.TRANS64 P0, [R9+URZ], R4 ;  /* 0x00000004090085a7 */ /* 0x000e64000800007f */
[----:B-1----:R-:W-:Y:S05]  /*a820*/  @!P0 BRA `(.L_x_205) ;  /* 0xfffffffc00f08947 */ /* 0x002fea000383ffff */
[----:B------:R-:W-:Y:S05]  /*a830*/  BRA `(.L_x_234) ;  /* 0xfffffff400507947 */ /* 0x000fea000383ffff */
.L_x_206:
[----:B0-----:R0:W1:Y:S02]  /*a840*/  SYNCS.PHASECHK.TRANS64.TRYWAIT P0, [R6+URZ], R5 ;  /* 0x00000005060075a7 */ /* 0x001064000800017f */
[----:B-1----:R-:W-:Y:S05]  /*a850*/  @!P0 NANOSLEEP.SYNCS 0x989680 ;  /* 0x009896800000895d */ /* 0x002fea0003900000 */
[----:B------:R-:W1:Y:S02]  /*a860*/  @!P0 SYNCS.PHASECHK.TRANS64 P0, [R6+URZ], R5 ;  /* 0x00000005060085a7 */ /* 0x000e64000800007f */
[----:B-1----:R-:W-:Y:S05]  /*a870*/  @!P0 BRA `(.L_x_206) ;  /* 0xfffffffc00f08947 */ /* 0x002fea000383ffff */
[----:B------:R-:W-:Y:S05]  /*a880*/  BRA `(.L_x_235) ;  /* 0xfffffff400607947 */ /* 0x000fea000383ffff */
.L_x_207:
[----:B0-----:R0:W1:Y:S02]  /*a890*/  SYNCS.PHASECHK.TRANS64.TRYWAIT P0, [R9+URZ], R4 ;  /* 0x00000004090075a7 */ /* 0x001064000800017f */
[----:B-1----:R-:W-:Y:S05]  /*a8a0*/  @!P0 NANOSLEEP.SYNCS 0x989680 ;  /* 0x009896800000895d */ /* 0x002fea0003900000 */
[----:B------:R-:W1:Y:S02]  /*a8b0*/  @!P0 SYNCS.PHASECHK.TRANS64 P0, [R9+URZ], R4 ;  /* 0x00000004090085a7 */ /* 0x000e64000800007f */
[----:B-1----:R-:W-:Y:S05]  /*a8c0*/  @!P0 BRA `(.L_x_207) ;  /* 0xfffffffc00f08947 */ /* 0x002fea000383ffff */
[----:B------:R-:W-:Y:S05]  /*a8d0*/  BRA `(.L_x_236) ;  /* 0xfffffff400707947 */ /* 0x000fea000383ffff */
.L_x_208:
[----:B0-----:R0:W1:Y:S02]  /*a8e0*/  SYNCS.PHASECHK.TRANS64.TRYWAIT P0, [R6+URZ], R5 ;  /* 0x00000005060075a7 */ /* 0x001064000800017f */
[----:B-1----:R-:W-:Y:S05]  /*a8f0*/  @!P0 NANOSLEEP.SYNCS 0x989680 ;  /* 0x009896800000895d */ /* 0x002fea0003900000 */
[----:B------:R-:W1:Y:S02]  /*a900*/  @!P0 SYNCS.PHASECHK.TRANS64 P0, [R6+URZ], R5 ;  /* 0x00000005060085a7 */ /* 0x000e64000800007f */
[----:B-1----:R-:W-:Y:S05]  /*a910*/  @!P0 BRA `(.L_x_208) ;  /* 0xfffffffc00f08947 */ /* 0x002fea000383ffff */
[----:B------:R-:W-:Y:S05]  /*a920*/  BRA `(.L_x_237) ;  /* 0xfffffff400807947 */ /* 0x000fea000383ffff */
.L_x_209:
[----:B0-----:R0:W1:Y:S02]  /*a930*/  SYNCS.PHASECHK.TRANS64.TRYWAIT P0, [R9+URZ], R4 ;  /* 0x00000004090075a7 */ /* 0x001064000800017f */
[----:B-1----:R-:W-:Y:S05]  /*a940*/  @!P0 NANOSLEEP.SYNCS 0x989680 ;  /* 0x009896800000895d */ /* 0x002fea0003900000 */
[----:B------:R-:W1:Y:S02]  /*a950*/  @!P0 SYNCS.PHASECHK.TRANS64 P0, [R9+URZ], R4 ;  /* 0x00000004090085a7 */ /* 0x000e64000800007f */
[----:B-1----:R-:W-:Y:S05]  /*a960*/  @!P0 BRA `(.L_x_209) ;  /* 0xfffffffc00f08947 */ /* 0x002fea000383ffff */
[----:B------:R-:W-:Y:S05]  /*a970*/  BRA `(.L_x_238) ;  /* 0xfffffff400907947 */ /* 0x000fea000383ffff */
.L_x_210:
[----:B0-----:R0:W1:Y:S02]  /*a980*/  SYNCS.PHASECHK.TRANS64.TRYWAIT P0, [R6+URZ], R5 ;  /* 0x00000005060075a7 */ /* 0x001064000800017f */
[----:B-1----:R-:W-:Y:S05]  /*a990*/  @!P0 NANOSLEEP.SYNCS 0x989680 ;  /* 0x009896800000895d */ /* 0x002fea0003900000 */
[----:B------:R-:W1:Y:S02]  /*a9a0*/  @!P0 SYNCS.PHASECHK.TRANS64 P0, [R6+URZ], R5 ;  /* 0x00000005060085a7 */ /* 0x000e64000800007f */
[----:B-1----:R-:W-:Y:S05]  /*a9b0*/  @!P0 BRA `(.L_x_210) ;  /* 0xfffffffc00f08947 */ /* 0x002fea000383ffff */
[----:B------:R-:W-:Y:S05]  /*a9c0*/  BRA `(.L_x_239) ;  /* 0xfffffff400a07947 */ /* 0x000fea000383ffff */
.L_x_211:
[----:B0-----:R0:W1:Y:S02]  /*a9d0*/  SYNCS.PHASECHK.TRANS64.TRYWAIT P0, [R9+URZ], R4 ;  /* 0x00000004090075a7 */ /* 0x001064000800017f */
[----:B-1----:R-:W-:Y:S05]  /*a9e0*/  @!P0 NANOSLEEP.SYNCS 0x989680 ;  /* 0x009896800000895d */ /* 0x002fea0003900000 */
[----:B------:R-:W1:Y:S02]  /*a9f0*/  @!P0 SYNCS.PHASECHK.TRANS64 P0, [R9+URZ], R4 ;  /* 0x00000004090085a7 */ /* 0x000e64000800007f */
[----:B-1----:R-:W-:Y:S05]  /*aa00*/  @!P0 BRA `(.L_x_211) ;  /* 0xfffffffc00f08947 */ /* 0x002fea000383ffff */
[----:B------:R-:W-:Y:S05]  /*aa10*/  BRA `(.L_x_240) ;  /* 0xfffffff400b07947 */ /* 0x000fea000383ffff */
.L_x_212:
[----:B0-----:R0:W1:Y:S02]  /*aa20*/  SYNCS.PHASECHK.TRANS64.TRYWAIT P0, [R6+URZ], R5 ;  /* 0x00000005060075a7 */ /* 0x001064000800017f */
[----:B-1----:R-:W-:Y:S05]  /*aa30*/  @!P0 NANOSLEEP.SYNCS 0x989680 ;  /* 0x009896800000895d */ /* 0x002fea0003900000 */
[----:B------:R-:W1:Y:S02]  /*aa40*/  @!P0 SYNCS.PHASECHK.TRANS64 P0, [R6+URZ], R5 ;  /* 0x00000005060085a7 */ /* 0x000e64000800007f */
[----:B-1----:R-:W-:Y:S05]  /*aa50*/  @!P0 BRA `(.L_x_212) ;  /* 0xfffffffc00f08947 */ /* 0x002fea000383ffff */
[----:B------:R-:W-:Y:S05]  /*aa60*/  BRA `(.L_x_241) ;  /* 0xfffffff400b87947 */ /* 0x000fea000383ffff */
.L_x_242:
[----:B------:R-:W-:-:S00]  /*aa70*/  BRA `(.L_x_242) ;  /* 0xfffffffc00fc7947 */ /* 0x000fc0000383ffff */
[----:B------:R-:W-:-:S00]  /*aa80*/  NOP ;  /* 0x0000000000007918 */ /* 0x000fc00000000000 */
[----:B------:R-:W-:-:S00]  /*aa90*/  NOP ;  /* 0x0000000000007918 */ /* 0x000fc00000000000 */
[----:B------:R-:W-:-:S00]  /*aaa0*/  NOP ;  /* 0x0000000000007918 */ /* 0x000fc00000000000 */
[----:B------:R-:W-:-:S00]  /*aab0*/  NOP ;  /* 0x0000000000007918 */ /* 0x000fc00000000000 */
[----:B------:R-:W-:-:S00]  /*aac0*/  NOP ;  /* 0x0000000000007918 */ /* 0x000fc00000000000 */
[----:B------:R-:W-:-:S00]  /*aad0*/  NOP ;  /* 0x0000000000007918 */ /* 0x000fc00000000000 */
[----:B------:R-:W-:-:S00]  /*aae0*/  NOP ;  /* 0x0000000000007918 */ /* 0x000fc00000000000 */
[----:B------:R-:W-:-:S00]  /*aaf0*/  NOP ;  /* 0x0000000000007918 */ /* 0x000fc00000000000 */
.L_x_243:


//--------------------- .nv.shared._ZN7cutlass13device_kernelINS_4gemm6kernel13GemmUniversalIN4cute5tupleIJiiiiEEENS1_10collective13CollectiveMmaINS1_37MainloopSm90TmaGmmaWarpSpecializedFP8ILi22ENS5_IJNS4_1CILi8EEENSA_ILi1EEESC_EEENS1_35KernelTmaWarpSpecializedCooperativeEEENS5_IJNSA_ILi256EEENSA_ILi64EEENSA_ILi32EEEEEENS_12float_e5m2_tENS5_IJlSC_lEEESK_SL_NS4_8TiledMMAINS4_8MMA_AtomIJNS4_4SM904GMMA30MMA_64x64x32_F32E5M2E5M2_SS_TNILNSP_7ScaleInE1ELSR_1EEEEEENS4_6LayoutINS5_IJNSA_ILi2EEESC_SC_EEENS5_IJSC_NSA_ILi0EEESX_EEEEENS5_IJNS4_10UnderscoreES10_S10_EEEEENS4_13SM90_TMA_LOADENS4_14ComposedLayoutINS4_7SwizzleILi1ELi4ELi3EEENS4_18smem_ptr_flag_bitsILi8EEENSU_INS5_IJSB_SI_EEENS5_IJSI_SC_EEEEEEEvNS4_8identityENS4_23SM90_TMA_LOAD_MULTICASTES1C_vS1D_EENS_8epilogue10collective6detail29Sm90TmaWarpSpecializedAdapterINS1H_15DefaultEpilogueISK_SL_SL_NS1G_6thread17LinearCombinationISK_Li1EffLNS1L_9ScaleType4KindE0ELNS_15FloatRoundStyleE2ESK_EENS1_15EpilogueDefaultEEEEEvvEEEEvNT_6ParamsE --------------------------
	.section	.nv.shared._ZN7cutlass13device_kernelINS_4gemm6kernel13GemmUniversalIN4cute5tupleIJiiiiEEENS1_10collective13CollectiveMmaINS1_37MainloopSm90TmaGmmaWarpSpecializedFP8ILi22ENS5_IJNS4_1CILi8EEENSA_ILi1EEESC_EEENS1_35KernelTmaWarpSpecializedCooperativeEEENS5_IJNSA_ILi256EEENSA_ILi64EEENSA_ILi32EEEEEENS_12float_e5m2_tENS5_IJlSC_lEEESK_SL_NS4_8TiledMMAINS4_8MMA_AtomIJNS4_4SM904GMMA30MMA_64x64x32_F32E5M2E5M2_SS_TNILNSP_7ScaleInE1ELSR_1EEEEEENS4_6LayoutINS5_IJNSA_ILi2EEESC_SC_EEENS5_IJSC_NSA_ILi0EEESX_EEEEENS5_IJNS4_10UnderscoreES10_S10_EEEEENS4_13SM90_TMA_LOADENS4_14ComposedLayoutINS4_7SwizzleILi1ELi4ELi3EEENS4_18smem_ptr_flag_bitsILi8EEENSU_INS5_IJSB_SI_EEENS5_IJSI_SC_EEEEEEEvNS4_8identityENS4_23SM90_TMA_LOAD_MULTICASTES1C_vS1D_EENS_8epilogue10collective6detail29Sm90TmaWarpSpecializedAdapterINS1H_15DefaultEpilogueISK_SL_SL_NS1G_6thread17LinearCombinationISK_Li1EffLNS1L_9ScaleType4KindE0ELNS_15FloatRoundStyleE2ESK_EENS1_15EpilogueDefaultEEEEEvvEEEEvNT_6ParamsE,"aw",@nobits
	.sectionflags	@""
	.align	16
	.zero		1024


//--------------------- .nv.shared.reserved.0     --------------------------
	.section	.nv.shared.reserved.0,"aw",@nobits
	.weak		__nv_reservedSMEM_offset_0_alias
	.size		__nv_reservedSMEM_offset_0_alias, 0, 0
	.other		__nv_reservedSMEM_offset_0_alias,@"STO_CUDA_RESERVED_SHARED STV_DEFAULT"
__nv_reservedSMEM_offset_0_alias:
	.zero		0


//--------------------- .nv.global                --------------------------
	.section	.nv.global,"aw",@nobits
.nv.global:
	.type		_ZN40_INTERNAL_709fb130_4_k_cu_d67be76a_292864cute1_E,@object
	.size		_ZN40_INTERNAL_709fb130_4_k_cu_d67be76a_292864cute1_E,(_ZN40_INTERNAL_709fb130_4_k_cu_d67be76a_292864cuda3std3__45__cpo6cbeginE - _ZN40_INTERNAL_709fb130_4_k_cu_d67be76a_292864cute1_E)
_ZN40_INTERNAL_709fb130_4_k_cu_d67be76a_292864cute1_E:
	.zero		1
	.type		_ZN40_INTERNAL_709fb130_4_k_cu_d67be76a_292864cuda3std3__45__cpo6cbeginE,@object
	.size		_ZN40_INTERNAL_709fb130_4_k_cu_d67be76a_292864cuda3std3__45__cpo6cbeginE,(_ZN40_INTERNAL_709fb130_4_k_cu_d67be76a_292864cuda3std3__48in_placeE - _ZN40_INTERNAL_709fb130_4_k_cu_d67be76a_292864cuda3std3__45__cpo6cbeginE)
_ZN40_INTERNAL_709fb130_4_k_cu_d67be76a_292864cuda3std3__45__cpo6cbeginE:
	.zero		1
	.type		_ZN40_INTERNAL_709fb130_4_k_cu_d67be76a_292864cuda3std3__48in_placeE,@object
	.size		_ZN40_INTERNAL_709fb130_4_k_cu_d67be76a_292864cuda3std3__48in_placeE,(_ZN40_INTERNAL_709fb130_4_k_cu_d67be76a_292864cuda3std6ranges3__45__cpo9iter_moveE - _ZN40_INTERNAL_709fb130_4_k_cu_d67be76a_292864cuda3std3__48in_placeE)
_ZN40_INTERNAL_709fb130_4_k_cu_d67be76a_292864cuda3std3__48in_placeE:
	.zero		1
	.type		_ZN40_INTERNAL_709fb130_4_k_cu_d67be76a_292864cuda3std6ranges3__45__cpo9iter_moveE,@object
	.size		_ZN40_INTERNAL_709fb130_4_k_cu_d67be76a_292864cuda3std6ranges3__45__cpo9iter_moveE,(_ZN40_INTERNAL_709fb130_4_k_cu_d67be76a_292864cuda3std3__45__cpo5beginE - _ZN40_INTERNAL_709fb130_4_k_cu_d67be76a_292864cuda3std6ranges3__45__cpo9iter_moveE)
_ZN40_INTERNAL_709fb130_4_k_cu_d67be76a_292864cuda3std6ranges3__45__cpo9iter_moveE:
	.zero		1
	.type		_ZN40_INTERNAL_709fb130_4_k_cu_d67be76a_292864cuda3std3__45__cpo5beginE,@object
	.size		_ZN40_INTERNAL_709fb130_4_k_cu_d67be76a_292864cuda3std3__45__cpo5beginE,(_ZN40_INTERNAL_709fb130_4_k_cu_d67be76a_292864cuda3std3__442_GLOBAL__N__709fb130_4_k_cu_d67be76a_292866ignoreE - _ZN40_INTERNAL_709fb130_4_k_cu_d67be76a_292864cuda3std3__45__cpo5beginE)
_ZN40_INTERNAL_709fb130_4_k_cu_d67be76a_292864cuda3std3__45__cpo5beginE:
	.zero		1
	.type		_ZN40_INTERNAL_709fb130_4_k_cu_d67be76a_292864cuda3std3__442_GLOBAL__N__709fb130_4_k_cu_d67be76a_292866ignoreE,@object
	.size		_ZN40_INTERNAL_709fb130_4_k_cu_d67be76a_292864cuda3std3__442_GLOBAL__N__709fb130_4_k_cu_d67be76a_292866ignoreE,(_ZN40_INTERNAL_709fb130_4_k_cu_d67be76a_292864cute7productE - _ZN40_INTERNAL_709fb130_4_k_cu_d67be76a_292864cuda3std3__442_GLOBAL__N__709fb130_4_k_cu_d67be76a_292866ignoreE)
_ZN40_INTERNAL_709fb130_4_k_cu_d67be76a_292864cuda3std3__442_GLOBAL__N__709fb130_4_k_cu_d67be76a_292866ignoreE:
	.zero		1
	.type		_ZN40_INTERNAL_709fb130_4_k_cu_d67be76a_292864cute7productE,@object
	.size		_ZN40_INTERNAL_709fb130_4_k_cu_d67be76a_292864cute7productE,(_ZN40_INTERNAL_709fb130_4_k_cu_d67be76a_292864cuda3std3__45__cpo3endE - _ZN40_INTERNAL_709fb130_4_k_cu_d67be76a_292864cute7productE)
_ZN40_INTERNAL_709fb130_4_k_cu_d67be76a_292864cute7productE:
	.zero		1
	.type		_ZN40_INTERNAL_709fb130_4_k_cu_d67be76a_292864cuda3std3__45__cpo3endE,@object
	.size		_ZN40_INTERNAL_709fb130_4_k_cu_d67be76a_292864cuda3std3__45__cpo3endE,(_ZN40_INTERNAL_709fb130_4_k_cu_d67be76a_292864cuda3std3__419piecewise_constructE - _ZN40_INTERNAL_709fb130_4_k_cu_d67be76a_292864cuda3std3__45__cpo3endE)
_ZN40_INTERNAL_709fb130_4_k_cu_d67be76a_292864cuda3std3__45__cpo3endE:
	.zero		1
	.type		_ZN40_INTERNAL_709fb130_4_k_cu_d67be76a_292864cuda3std3__419piecewise_constructE,@object
	.size		_ZN40_INTERNAL_709fb130_4_k_cu_d67be76a_292864cuda3std3__419piecewise_constructE,(_ZN40_INTERNAL_709fb130_4_k_cu_d67be76a_292864cuda3std3__45__cpo4cendE - _ZN40_INTERNAL_709fb130_4_k_cu_d67be76a_292864cuda3std3__419piecewise_constructE)
_ZN40_INTERNAL_709fb130_4_k_cu_d67be76a_292864cuda3std3__419piecewise_constructE:
	.zero		1
	.type		_ZN40_INTERNAL_709fb130_4_k_cu_d67be76a_292864cuda3std3__45__cpo4cendE,@object
	.size		_ZN40_INTERNAL_709fb130_4_k_cu_d67be76a_292864cuda3std3__45__cpo4cendE,(_ZN40_INTERNAL_709fb130_4_k_cu_d67be76a_292864cuda3std6ranges3__45__cpo4swapE - _ZN40_INTERNAL_709fb130_4_k_cu_d67be76a_292864cuda3std3__45__cpo4cendE)
_ZN40_INTERNAL_709fb130_4_k_cu_d67be76a_292864cuda3std3__45__cpo4cendE:
	.zero		1
	.type		_ZN40_INTERNAL_709fb130_4_k_cu_d67be76a_292864cuda3std6ranges3__45__cpo4swapE,@object
	.size		_ZN40_INTERNAL_709fb130_4_k_cu_d67be76a_292864cuda3std6ranges3__45__cpo4swapE,(.L_7 - _ZN40_INTERNAL_709fb130_4_k_cu_d67be76a_292864cuda3std6ranges3__45__cpo4swapE)
_ZN40_INTERNAL_709fb130_4_k_cu_d67be76a_292864cuda3std6ranges3__45__cpo4swapE:
	.zero		1
.L_7:


//--------------------- .nv.constant0._ZN7cutlass13device_kernelINS_4gemm6kernel13GemmUniversalIN4cute5tupleIJiiiiEEENS1_10collective13CollectiveMmaINS1_37MainloopSm90TmaGmmaWarpSpecializedFP8ILi22ENS5_IJNS4_1CILi8EEENSA_ILi1EEESC_EEENS1_35KernelTmaWarpSpecializedCooperativeEEENS5_IJNSA_ILi256EEENSA_ILi64EEENSA_ILi32EEEEEENS_12float_e5m2_tENS5_IJlSC_lEEESK_SL_NS4_8TiledMMAINS4_8MMA_AtomIJNS4_4SM904GMMA30MMA_64x64x32_F32E5M2E5M2_SS_TNILNSP_7ScaleInE1ELSR_1EEEEEENS4_6LayoutINS5_IJNSA_ILi2EEESC_SC_EEENS5_IJSC_NSA_ILi0EEESX_EEEEENS5_IJNS4_10UnderscoreES10_S10_EEEEENS4_13SM90_TMA_LOADENS4_14ComposedLayoutINS4_7SwizzleILi1ELi4ELi3EEENS4_18smem_ptr_flag_bitsILi8EEENSU_INS5_IJSB_SI_EEENS5_IJSI_SC_EEEEEEEvNS4_8identityENS4_23SM90_TMA_LOAD_MULTICASTES1C_vS1D_EENS_8epilogue10collective6detail29Sm90TmaWarpSpecializedAdapterINS1H_15DefaultEpilogueISK_SL_SL_NS1G_6thread17LinearCombinationISK_Li1EffLNS1L_9ScaleType4KindE0ELNS_15FloatRoundStyleE2ESK_EENS1_15EpilogueDefaultEEEEEvvEEEEvNT_6ParamsE --------------------------
	.section	.nv.constant0._ZN7cutlass13device_kernelINS_4gemm6kernel13GemmUniversalIN4cute5tupleIJiiiiEEENS1_10collective13CollectiveMmaINS1_37MainloopSm90TmaGmmaWarpSpecializedFP8ILi22ENS5_IJNS4_1CILi8EEENSA_ILi1EEESC_EEENS1_35KernelTmaWarpSpecializedCooperativeEEENS5_IJNSA_ILi256EEENSA_ILi64EEENSA_ILi32EEEEEENS_12float_e5m2_tENS5_IJlSC_lEEESK_SL_NS4_8TiledMMAINS4_8MMA_AtomIJNS4_4SM904GMMA30MMA_64x64x32_F32E5M2E5M2_SS_TNILNSP_7ScaleInE1ELSR_1EEEEEENS4_6LayoutINS5_IJNSA_ILi2EEESC_SC_EEENS5_IJSC_NSA_ILi0EEESX_EEEEENS5_IJNS4_10UnderscoreES10_S10_EEEEENS4_13SM90_TMA_LOADENS4_14ComposedLayoutINS4_7SwizzleILi1ELi4ELi3EEENS4_18smem_ptr_flag_bitsILi8EEENSU_INS5_IJSB_SI_EEENS5_IJSI_SC_EEEEEEEvNS4_8identityENS4_23SM90_TMA_LOAD_MULTICASTES1C_vS1D_EENS_8epilogue10collective6detail29Sm90TmaWarpSpecializedAdapterINS1H_15DefaultEpilogueISK_SL_SL_NS1G_6thread17LinearCombinationISK_Li1EffLNS1L_9ScaleType4KindE0ELNS_15FloatRoundStyleE2ESK_EENS1_15EpilogueDefaultEEEEEvvEEEEvNT_6ParamsE,"a",@progbits
	.sectionflags	@""
	.align	4
.nv.constant0._ZN7cutlass13device_kernelINS_4gemm6kernel13GemmUniversalIN4cute5tupleIJiiiiEEENS1_10collective13CollectiveMmaINS1_37MainloopSm90TmaGmmaWarpSpecializedFP8ILi22ENS5_IJNS4_1CILi8EEENSA_ILi1EEESC_EEENS1_35KernelTmaWarpSpecializedCooperativeEEENS5_IJNSA_ILi256EEENSA_ILi64EEENSA_ILi32EEEEEENS_12float_e5m2_tENS5_IJlSC_lEEESK_SL_NS4_8TiledMMAINS4_8MMA_AtomIJNS4_4SM904GMMA30MMA_64x64x32_F32E5M2E5M2_SS_TNILNSP_7ScaleInE1ELSR_1EEEEEENS4_6LayoutINS5_IJNSA_ILi2EEESC_SC_EEENS5_IJSC_NSA_ILi0EEESX_EEEEENS5_IJNS4_10UnderscoreES10_S10_EEEEENS4_13SM90_TMA_LOADENS4_14ComposedLayoutINS4_7SwizzleILi1ELi4ELi3EEENS4_18smem_ptr_flag_bitsILi8EEENSU_INS5_IJSB_SI_EEENS5_IJSI_SC_EEEEEEEvNS4_8identityENS4_23SM90_TMA_LOAD_MULTICASTES1C_vS1D_EENS_8epilogue10collective6detail29Sm90TmaWarpSpecializedAdapterINS1H_15DefaultEpilogueISK_SL_SL_NS1G_6thread17LinearCombinationISK_Li1EffLNS1L_9ScaleType4KindE0ELNS_15FloatRoundStyleE2ESK_EENS1_15EpilogueDefaultEEEEEvvEEEEvNT_6ParamsE:
	.zero		1664


//--------------------- SYMBOLS --------------------------

	.type		.nv.reservedSmem.offset0,@object
	.size		.nv.reservedSmem.offset0,0x4
